	.target	sm_100a

	.elftype	@"ET_EXEC"


//--------------------- .note.nv.tkinfo           --------------------------
	.section	.note.nv.tkinfo,"",@"SHT_NOTE"
	.sectionflags	@"SHF_NOTE_NV_TKINFO"
	.tkinfo
        /*0018*/ 	.word	0x00000002
        /*0030*/ 	.string	""
        /*0030*/ 	.string	"ptxas"
        /*0030*/ 	.string	"Cuda compilation tools, release 13.0, V13.0.88"
        /*0030*/ 	.string	"Build cuda_13.0.r13.0/compiler.36424714_0"
        /*0030*/ 	.string	"-arch sm_100a -m 64 "



//--------------------- .note.nv.cuinfo           --------------------------
	.section	.note.nv.cuinfo,"",@"SHT_NOTE"
	.sectionflags	@"SHF_NOTE_NV_CUINFO"
        /*0018*/ 	.short	0x0002
        /*001a*/ 	.short	0x0064
        /*001c*/ 	.short	0x0082
	.zero		2


//--------------------- .nv.info                  --------------------------
	.section	.nv.info,"",@"SHT_CUDA_INFO"
	.align	4


	//----- nvinfo : EIATTR_REGCOUNT
	.align		4
        /*0000*/ 	.byte	0x04, 0x2f
        /*0002*/ 	.short	(.L_19 - .L_18)
	.align		4
.L_18:
        /*0004*/ 	.word	index@(_ZN7cutlass13device_kernelINS_4gemm6kernel13GemmUniversalIN4cute5tupleIJiiiiEEENS1_10collective13CollectiveMmaINS1_35MainloopSm100TmaUmmaWarpSpecializedILi3ELi2ELi4ENS5_IJNS4_1CILi1EEESB_SB_EEEEENS5_IJNSA_ILi128EEESE_NSA_ILi64EEEEEENS_12float_e4m3_tENS5_IJlSB_lEEESH_SI_NS4_8TiledMMAINS4_8MMA_AtomIJNS4_10MMA_TraitsINS4_19SM100_MMA_F8F6F4_SSEJSH_SH_fSE_SE_NS4_17integral_constantINS4_4UMMA5MajorELSP_0EEESQ_NSN_INSO_7ScaleInELSR_0EEESS_EEEEEENS4_6LayoutISC_NS5_IJNSA_ILi0EEESW_SW_EEEEENS5_IJNS4_10UnderscoreESZ_SZ_EEEEENS4_13SM90_TMA_LOADENS4_14ComposedLayoutINS4_7SwizzleILi2ELi4ELi3EEENS4_18smem_ptr_flag_bitsILi8EEENSV_INS5_IJNSA_ILi8EEESF_EEENS5_IJSF_SB_EEEEEEEvNS4_8identityES12_S1C_vS1D_EENS_8epilogue10collective18CollectiveEpilogueINS1F_23Sm100TmaWarpSpecializedILi2ELi2ELi64ELb0ELb0EEEJSG_NS5_IJNSV_ISE_SB_EENSV_ISF_SB_EEEEESH_SI_SH_SI_NS1F_6fusion15FusionCallbacksIS1J_NS1N_17LinearCombinationISH_fSH_fLNS_15FloatRoundStyleE2EEESG_S1M_JEEENS4_5SM1004TMEM4LOAD26SM100_TMEM_LOAD_32dp32b64xES12_S1C_NS4_39AutoVectorizingCopyWithAssumedAlignmentILi128EEENS4_14SM90_TMA_STOREES1C_S1Y_S1Y_EEEvvEEEEvNT_6ParamsE)
        /*0008*/ 	.word	0x000000e0


	//----- nvinfo : EIATTR_FRAME_SIZE
	.align		4
.L_19:
        /*000c*/ 	.byte	0x04, 0x11
        /*000e*/ 	.short	(.L_21 - .L_20)
	.align		4
.L_20:
        /*0010*/ 	.word	index@($__internal_2_$__cuda_sm10x_tcgen05_guardrail_trap_unallocated_columns_being_dealloced)
        /*0014*/ 	.word	0x00000000


	//----- nvinfo : EIATTR_FRAME_SIZE
	.align		4
.L_21:
        /*0018*/ 	.byte	0x04, 0x11
        /*001a*/ 	.short	(.L_23 - .L_22)
	.align		4
.L_22:
        /*001c*/ 	.word	index@($__internal_1_$__cuda_sm10x_tcgen05_guardrail_trap_phase_invalid_during_alloc)
        /*0020*/ 	.word	0x00000000


	//----- nvinfo : EIATTR_FRAME_SIZE
	.align		4
.L_23:
        /*0024*/ 	.byte	0x04, 0x11
        /*0026*/ 	.short	(.L_25 - .L_24)
	.align		4
.L_24:
        /*0028*/ 	.word	index@($__internal_0_$__cuda_sm10x_tcgen05_guardrail_trap_col_being_dealloced_not_returned_by_alloc)
        /*002c*/ 	.word	0x00000000


	//----- nvinfo : EIATTR_FRAME_SIZE
	.align		4
.L_25:
        /*0030*/ 	.byte	0x04, 0x11
        /*0032*/ 	.short	(.L_27 - .L_26)
	.align		4
.L_26:
        /*0034*/ 	.word	index@(_ZN7cutlass13device_kernelINS_4gemm6kernel13GemmUniversalIN4cute5tupleIJiiiiEEENS1_10collective13CollectiveMmaINS1_35MainloopSm100TmaUmmaWarpSpecializedILi3ELi2ELi4ENS5_IJNS4_1CILi1EEESB_SB_EEEEENS5_IJNSA_ILi128EEESE_NSA_ILi64EEEEEENS_12float_e4m3_tENS5_IJlSB_lEEESH_SI_NS4_8TiledMMAINS4_8MMA_AtomIJNS4_10MMA_TraitsINS4_19SM100_MMA_F8F6F4_SSEJSH_SH_fSE_SE_NS4_17integral_constantINS4_4UMMA5MajorELSP_0EEESQ_NSN_INSO_7ScaleInELSR_0EEESS_EEEEEENS4_6LayoutISC_NS5_IJNSA_ILi0EEESW_SW_EEEEENS5_IJNS4_10UnderscoreESZ_SZ_EEEEENS4_13SM90_TMA_LOADENS4_14ComposedLayoutINS4_7SwizzleILi2ELi4ELi3EEENS4_18smem_ptr_flag_bitsILi8EEENSV_INS5_IJNSA_ILi8EEESF_EEENS5_IJSF_SB_EEEEEEEvNS4_8identityES12_S1C_vS1D_EENS_8epilogue10collective18CollectiveEpilogueINS1F_23Sm100TmaWarpSpecializedILi2ELi2ELi64ELb0ELb0EEEJSG_NS5_IJNSV_ISE_SB_EENSV_ISF_SB_EEEEESH_SI_SH_SI_NS1F_6fusion15FusionCallbacksIS1J_NS1N_17LinearCombinationISH_fSH_fLNS_15FloatRoundStyleE2EEESG_S1M_JEEENS4_5SM1004TMEM4LOAD26SM100_TMEM_LOAD_32dp32b64xES12_S1C_NS4_39AutoVectorizingCopyWithAssumedAlignmentILi128EEENS4_14SM90_TMA_STOREES1C_S1Y_S1Y_EEEvvEEEEvNT_6ParamsE)
        /*0038*/ 	.word	0x00000000


	//----- nvinfo : EIATTR_MIN_STACK_SIZE
	.align		4
.L_27:
        /*003c*/ 	.byte	0x04, 0x12
        /*003e*/ 	.short	(.L_29 - .L_28)
	.align		4
.L_28:
        /*0040*/ 	.word	index@(_ZN7cutlass13device_kernelINS_4gemm6kernel13GemmUniversalIN4cute5tupleIJiiiiEEENS1_10collective13CollectiveMmaINS1_35MainloopSm100TmaUmmaWarpSpecializedILi3ELi2ELi4ENS5_IJNS4_1CILi1EEESB_SB_EEEEENS5_IJNSA_ILi128EEESE_NSA_ILi64EEEEEENS_12float_e4m3_tENS5_IJlSB_lEEESH_SI_NS4_8TiledMMAINS4_8MMA_AtomIJNS4_10MMA_TraitsINS4_19SM100_MMA_F8F6F4_SSEJSH_SH_fSE_SE_NS4_17integral_constantINS4_4UMMA5MajorELSP_0EEESQ_NSN_INSO_7ScaleInELSR_0EEESS_EEEEEENS4_6LayoutISC_NS5_IJNSA_ILi0EEESW_SW_EEEEENS5_IJNS4_10UnderscoreESZ_SZ_EEEEENS4_13SM90_TMA_LOADENS4_14ComposedLayoutINS4_7SwizzleILi2ELi4ELi3EEENS4_18smem_ptr_flag_bitsILi8EEENSV_INS5_IJNSA_ILi8EEESF_EEENS5_IJSF_SB_EEEEEEEvNS4_8identityES12_S1C_vS1D_EENS_8epilogue10collective18CollectiveEpilogueINS1F_23Sm100TmaWarpSpecializedILi2ELi2ELi64ELb0ELb0EEEJSG_NS5_IJNSV_ISE_SB_EENSV_ISF_SB_EEEEESH_SI_SH_SI_NS1F_6fusion15FusionCallbacksIS1J_NS1N_17LinearCombinationISH_fSH_fLNS_15FloatRoundStyleE2EEESG_S1M_JEEENS4_5SM1004TMEM4LOAD26SM100_TMEM_LOAD_32dp32b64xES12_S1C_NS4_39AutoVectorizingCopyWithAssumedAlignmentILi128EEENS4_14SM90_TMA_STOREES1C_S1Y_S1Y_EEEvvEEEEvNT_6ParamsE)
        /*0044*/ 	.word	0x00000000
.L_29:


//--------------------- .nv.compat                --------------------------
	.section	.nv.compat,"",@"SHT_CUDA_COMPAT_INFO"
	.align	4
        /*0000*/ 	.byte	0x02, 0x09, 0x01, 0x00, 0x02, 0x02, 0x02, 0x00, 0x02, 0x05, 0x05, 0x00, 0x03, 0x07, 0x01, 0x01
        /*0010*/ 	.byte	0x02, 0x03, 0x01, 0x00, 0x02, 0x06, 0x01, 0x00, 0x04, 0x0b, 0x08, 0x00, 0x09, 0x00, 0x00, 0x00
        /*0020*/ 	.byte	0x00, 0x00, 0x00, 0x00


//--------------------- .nv.info._ZN7cutlass13device_kernelINS_4gemm6kernel13GemmUniversalIN4cute5tupleIJiiiiEEENS1_10collective13CollectiveMmaINS1_35MainloopSm100TmaUmmaWarpSpecializedILi3ELi2ELi4ENS5_IJNS4_1CILi1EEESB_SB_EEEEENS5_IJNSA_ILi128EEESE_NSA_ILi64EEEEEENS_12float_e4m3_tENS5_IJlSB_lEEESH_SI_NS4_8TiledMMAINS4_8MMA_AtomIJNS4_10MMA_TraitsINS4_19SM100_MMA_F8F6F4_SSEJSH_SH_fSE_SE_NS4_17integral_constantINS4_4UMMA5MajorELSP_0EEESQ_NSN_INSO_7ScaleInELSR_0EEESS_EEEEEENS4_6LayoutISC_NS5_IJNSA_ILi0EEESW_SW_EEEEENS5_IJNS4_10UnderscoreESZ_SZ_EEEEENS4_13SM90_TMA_LOADENS4_14ComposedLayoutINS4_7SwizzleILi2ELi4ELi3EEENS4_18smem_ptr_flag_bitsILi8EEENSV_INS5_IJNSA_ILi8EEESF_EEENS5_IJSF_SB_EEEEEEEvNS4_8identityES12_S1C_vS1D_EENS_8epilogue10collective18CollectiveEpilogueINS1F_23Sm100TmaWarpSpecializedILi2ELi2ELi64ELb0ELb0EEEJSG_NS5_IJNSV_ISE_SB_EENSV_ISF_SB_EEEEESH_SI_SH_SI_NS1F_6fusion15FusionCallbacksIS1J_NS1N_17LinearCombinationISH_fSH_fLNS_15FloatRoundStyleE2EEESG_S1M_JEEENS4_5SM1004TMEM4LOAD26SM100_TMEM_LOAD_32dp32b64xES12_S1C_NS4_39AutoVectorizingCopyWithAssumedAlignmentILi128EEENS4_14SM90_TMA_STOREES1C_S1Y_S1Y_EEEvvEEEEvNT_6ParamsE --------------------------
	.section	.nv.info._ZN7cutlass13device_kernelINS_4gemm6kernel13GemmUniversalIN4cute5tupleIJiiiiEEENS1_10collective13CollectiveMmaINS1_35MainloopSm100TmaUmmaWarpSpecializedILi3ELi2ELi4ENS5_IJNS4_1CILi1EEESB_SB_EEEEENS5_IJNSA_ILi128EEESE_NSA_ILi64EEEEEENS_12float_e4m3_tENS5_IJlSB_lEEESH_SI_NS4_8TiledMMAINS4_8MMA_AtomIJNS4_10MMA_TraitsINS4_19SM100_MMA_F8F6F4_SSEJSH_SH_fSE_SE_NS4_17integral_constantINS4_4UMMA5MajorELSP_0EEESQ_NSN_INSO_7ScaleInELSR_0EEESS_EEEEEENS4_6LayoutISC_NS5_IJNSA_ILi0EEESW_SW_EEEEENS5_IJNS4_10UnderscoreESZ_SZ_EEEEENS4_13SM90_TMA_LOADENS4_14ComposedLayoutINS4_7SwizzleILi2ELi4ELi3EEENS4_18smem_ptr_flag_bitsILi8EEENSV_INS5_IJNSA_ILi8EEESF_EEENS5_IJSF_SB_EEEEEEEvNS4_8identityES12_S1C_vS1D_EENS_8epilogue10collective18CollectiveEpilogueINS1F_23Sm100TmaWarpSpecializedILi2ELi2ELi64ELb0ELb0EEEJSG_NS5_IJNSV_ISE_SB_EENSV_ISF_SB_EEEEESH_SI_SH_SI_NS1F_6fusion15FusionCallbacksIS1J_NS1N_17LinearCombinationISH_fSH_fLNS_15FloatRoundStyleE2EEESG_S1M_JEEENS4_5SM1004TMEM4LOAD26SM100_TMEM_LOAD_32dp32b64xES12_S1C_NS4_39AutoVectorizingCopyWithAssumedAlignmentILi128EEENS4_14SM90_TMA_STOREES1C_S1Y_S1Y_EEEvvEEEEvNT_6ParamsE,"",@"SHT_CUDA_INFO"
	.sectionflags	@""
	.align	4


	//----- nvinfo : EIATTR_CUDA_API_VERSION
	.align		4
        /*0000*/ 	.byte	0x04, 0x37
        /*0002*/ 	.short	(.L_31 - .L_30)
.L_30:
        /*0004*/ 	.word	0x00000082


	//----- nvinfo : EIATTR_KPARAM_INFO
	.align		4
.L_31:
        /*0008*/ 	.byte	0x04, 0x17
        /*000a*/ 	.short	(.L_33 - .L_32)
.L_32:
        /*000c*/ 	.word	0x00000000
        /*0010*/ 	.short	0x0000
        /*0012*/ 	.short	0x0000
        /*0014*/ 	.byte	0x00, 0xf0, 0x01, 0x20


	//----- nvinfo : EIATTR_AT_ENTRY_FRAGMENTS
	.align		4
.L_33:
        /*0018*/ 	.byte	0x04, 0x4f
        /*001a*/ 	.short	(.L_35 - .L_34)


	//   ....[0]....
.L_34:
        /*001c*/ 	.word	0x00000006


	//----- nvinfo : EIATTR_RESERVED_SMEM_USED
	.align		4
.L_35:
        /*0020*/ 	.byte	0x01, 0x41
	.zero		2


	//----- nvinfo : EIATTR_SPARSE_MMA_MASK
	.align		4
        /*0024*/ 	.byte	0x03, 0x50
        /*0026*/ 	.short	0x0000


	//----- nvinfo : EIATTR_TCGEN05_1CTA_USED
	.align		4
        /*0028*/ 	.byte	0x01, 0x51
	.zero		2


	//----- nvinfo : EIATTR_MAXREG_COUNT
	.align		4
        /*002c*/ 	.byte	0x03, 0x1b
        /*002e*/ 	.short	0x00ff


	//----- nvinfo : EIATTR_NUM_BARRIERS
	.align		4
        /*0030*/ 	.byte	0x02, 0x4c
        /*0032*/ 	.byte	0x07
	.zero		1


	//----- nvinfo : EIATTR_EXTERNS
	.align		4
        /*0034*/ 	.byte	0x04, 0x0f
        /*0036*/ 	.short	(.L_37 - .L_36)


	//   ....[0]....
	.align		4
.L_36:
        /*0038*/ 	.word	index@(__assertfail)


	//----- nvinfo : EIATTR_MERCURY_ISA_VERSION
	.align		4
.L_37:
        /*003c*/ 	.byte	0x03, 0x5f
        /*003e*/ 	.short	0x0101


	//----- nvinfo : EIATTR_INT_WARP_WIDE_INSTR_OFFSETS
	.align		4
        /*0040*/ 	.byte	0x04, 0x31
        /*0042*/ 	.short	(.L_39 - .L_38)


	//   ....[0]....
.L_38:
        /*0044*/ 	.word	0x00001d60


	//   ....[1]....
        /*0048*/ 	.word	0x00003640


	//   ....[2]....
        /*004c*/ 	.word	0x00003660


	//   ....[3]....
        /*0050*/ 	.word	0x00003690


	//   ....[4]....
        /*0054*/ 	.word	0x00003fc0


	//   ....[5]....
        /*0058*/ 	.word	0x00004030


	//   ....[6]....
        /*005c*/ 	.word	0x00004210


	//   ....[7]....
        /*0060*/ 	.word	0x00004370


	//----- nvinfo : EIATTR_COOP_GROUP_MASK_REGIDS
	.align		4
.L_39:
        /*0064*/ 	.byte	0x04, 0x29
        /*0066*/ 	.short	(.L_41 - .L_40)


	//   ....[0]....
.L_40:
        /*0068*/ 	.word	0xffffffff


	//   ....[1]....
        /*006c*/ 	.word	0xffffffff


	//   ....[2]....
        /*0070*/ 	.word	0xffffffff


	//   ....[3]....
        /*0074*/ 	.word	0xffffffff


	//   ....[4]....
        /*0078*/ 	.word	0xffffffff


	//   ....[5]....
        /*007c*/ 	.word	0xffffffff


	//   ....[6]....
        /*0080*/ 	.word	0xffffffff


	//   ....[7]....
        /*0084*/ 	.word	0xffffffff


	//   ....[8]....
        /*0088*/ 	.word	0xffffffff


	//   ....[9]....
        /*008c*/ 	.word	0xffffffff


	//   ....[10]....
        /*0090*/ 	.word	0xffffffff


	//   ....[11]....
        /*0094*/ 	.word	0xffffffff


	//   ....[12]....
        /*0098*/ 	.word	0xffffffff


	//----- nvinfo : EIATTR_COOP_GROUP_INSTR_OFFSETS
	.align		4
.L_41:
        /*009c*/ 	.byte	0x04, 0x28
        /*009e*/ 	.short	(.L_43 - .L_42)


	//   ....[0]....
.L_42:
        /*00a0*/ 	.word	0x00000090


	//   ....[1]....
        /*00a4*/ 	.word	0x000004d0


	//   ....[2]....
        /*00a8*/ 	.word	0x00000620


	//   ....[3]....
        /*00ac*/ 	.word	0x00000780


	//   ....[4]....
        /*00b0*/ 	.word	0x00000880


	//   ....[5]....
        /*00b4*/ 	.word	0x000009f0


	//   ....[6]....
        /*00b8*/ 	.word	0x00000b90


	//   ....[7]....
        /*00bc*/ 	.word	0x00001c40


	//   ....[8]....
        /*00c0*/ 	.word	0x00002990


	//   ....[9]....
        /*00c4*/ 	.word	0x00002ba0


	//   ....[10]....
        /*00c8*/ 	.word	0x00002bd0


	//   ....[11]....
        /*00cc*/ 	.word	0x00003520


	//   ....[12]....
        /*00d0*/ 	.word	0x00003750


	//----- nvinfo : EIATTR_VRC_CTA_INIT_COUNT
	.align		4
.L_43:
        /*00d4*/ 	.byte	0x02, 0x4a
        /*00d6*/ 	.byte	0x80
	.zero		1


	//----- nvinfo : EIATTR_SYSCALL_OFFSETS
	.align		4
        /*00d8*/ 	.byte	0x04, 0x46
        /*00da*/ 	.short	(.L_45 - .L_44)


	//   ....[0]....
.L_44:
        /*00dc*/ 	.word	0x00004da0


	//   ....[1]....
        /*00e0*/ 	.word	0x00004ee0


	//   ....[2]....
        /*00e4*/ 	.word	0x00005740


	//   ....[3]....
        /*00e8*/ 	.word	0x00006d50


	//----- nvinfo : EIATTR_MBARRIER_INSTR_OFFSETS
	.align		4
.L_45:
        /*00ec*/ 	.byte	0x04, 0x39
        /*00ee*/ 	.short	(.L_47 - .L_46)


	//   ....[0]....
.L_46:
        /*00f0*/ 	.word	0x000005b0
        /*00f4*/ 	.word	0x000000ff
        /*00f8*/ 	.word	0x00000000
        /*00fc*/ 	.short	0x0100
        /*00fe*/ 	.byte	0x05
	.zero		1


	//   ....[1]....
        /*0100*/ 	.word	0x000005c0
        /*0104*/ 	.word	0x000000ff
        /*0108*/ 	.word	0x00000018
        /*010c*/ 	.short	0x0100
        /*010e*/ 	.byte	0x05
	.zero		1


	//   ....[2]....
        /*0110*/ 	.word	0x000005d0
        /*0114*/ 	.word	0x000000ff
        /*0118*/ 	.word	0x00000008
        /*011c*/ 	.short	0x0100
        /*011e*/ 	.byte	0x05
	.zero		1


	//   ....[3]....
        /*0120*/ 	.word	0x000005e0
        /*0124*/ 	.word	0x000000ff
        /*0128*/ 	.word	0x00000020
        /*012c*/ 	.short	0x0100
        /*012e*/ 	.byte	0x05
	.zero		1


	//   ....[4]....
        /*0130*/ 	.word	0x000005f0
        /*0134*/ 	.word	0x000000ff
        /*0138*/ 	.word	0x00000010
        /*013c*/ 	.short	0x0100
        /*013e*/ 	.byte	0x05
	.zero		1


	//   ....[5]....
        /*0140*/ 	.word	0x00000600
        /*0144*/ 	.word	0x000000ff
        /*0148*/ 	.word	0x00000028
        /*014c*/ 	.short	0x0100
        /*014e*/ 	.byte	0x05
	.zero		1


	//   ....[6]....
        /*0150*/ 	.word	0x00000730
        /*0154*/ 	.word	0x000000ff
        /*0158*/ 	.word	0x00000030
        /*015c*/ 	.short	0x0100
        /*015e*/ 	.byte	0x07
	.zero		1


	//   ....[7]....
        /*0160*/ 	.word	0x00000740
        /*0164*/ 	.word	0x000000ff
        /*0168*/ 	.word	0x00000040
        /*016c*/ 	.short	0x0100
        /*016e*/ 	.byte	0x07
	.zero		1


	//   ....[8]....
        /*0170*/ 	.word	0x00000750
        /*0174*/ 	.word	0x000000ff
        /*0178*/ 	.word	0x00000038
        /*017c*/ 	.short	0x0100
        /*017e*/ 	.byte	0x07
	.zero		1


	//   ....[9]....
        /*0180*/ 	.word	0x00000760
        /*0184*/ 	.word	0x000000ff
        /*0188*/ 	.word	0x00000048
        /*018c*/ 	.short	0x0100
        /*018e*/ 	.byte	0x07
	.zero		1


	//   ....[10]....
        /*0190*/ 	.word	0x00000850
        /*0194*/ 	.word	0x000000ff
        /*0198*/ 	.word	0x00000050
        /*019c*/ 	.short	0x0100
        /*019e*/ 	.byte	0x05
	.zero		1


	//   ....[11]....
        /*01a0*/ 	.word	0x00000860
        /*01a4*/ 	.word	0x000000ff
        /*01a8*/ 	.word	0x00000058
        /*01ac*/ 	.short	0x0100
        /*01ae*/ 	.byte	0x05
	.zero		1


	//   ....[12]....
        /*01b0*/ 	.word	0x000009a0
        /*01b4*/ 	.word	0x000000ff
        /*01b8*/ 	.word	0x00000060
        /*01bc*/ 	.short	0x0100
        /*01be*/ 	.byte	0x05
	.zero		1


	//   ....[13]....
        /*01c0*/ 	.word	0x000009b0
        /*01c4*/ 	.word	0x000000ff
        /*01c8*/ 	.word	0x00000070
        /*01cc*/ 	.short	0x0100
        /*01ce*/ 	.byte	0x05
	.zero		1


	//   ....[14]....
        /*01d0*/ 	.word	0x000009c0
        /*01d4*/ 	.word	0x000000ff
        /*01d8*/ 	.word	0x00000068
        /*01dc*/ 	.short	0x0100
        /*01de*/ 	.byte	0x05
	.zero		1


	//   ....[15]....
        /*01e0*/ 	.word	0x000009d0
        /*01e4*/ 	.word	0x000000ff
        /*01e8*/ 	.word	0x00000078
        /*01ec*/ 	.short	0x0100
        /*01ee*/ 	.byte	0x05
	.zero		1


	//   ....[16]....
        /*01f0*/ 	.word	0x00000b00
        /*01f4*/ 	.word	0x000000ff
        /*01f8*/ 	.word	0x00000080
        /*01fc*/ 	.short	0x0100
        /*01fe*/ 	.byte	0x07
	.zero		1


	//   ....[17]....
        /*0200*/ 	.word	0x00000b10
        /*0204*/ 	.word	0x000000ff
        /*0208*/ 	.word	0x000000a0
        /*020c*/ 	.short	0x0100
        /*020e*/ 	.byte	0x07
	.zero		1


	//   ....[18]....
        /*0210*/ 	.word	0x00000b20
        /*0214*/ 	.word	0x000000ff
        /*0218*/ 	.word	0x00000088
        /*021c*/ 	.short	0x0100
        /*021e*/ 	.byte	0x07
	.zero		1


	//   ....[19]....
        /*0220*/ 	.word	0x00000b30
        /*0224*/ 	.word	0x000000ff
        /*0228*/ 	.word	0x000000a8
        /*022c*/ 	.short	0x0100
        /*022e*/ 	.byte	0x07
	.zero		1


	//   ....[20]....
        /*0230*/ 	.word	0x00000b40
        /*0234*/ 	.word	0x000000ff
        /*0238*/ 	.word	0x00000090
        /*023c*/ 	.short	0x0100
        /*023e*/ 	.byte	0x07
	.zero		1


	//   ....[21]....
        /*0240*/ 	.word	0x00000b50
        /*0244*/ 	.word	0x000000ff
        /*0248*/ 	.word	0x000000b0
        /*024c*/ 	.short	0x0100
        /*024e*/ 	.byte	0x07
	.zero		1


	//   ....[22]....
        /*0250*/ 	.word	0x00000b60
        /*0254*/ 	.word	0x000000ff
        /*0258*/ 	.word	0x00000098
        /*025c*/ 	.short	0x0100
        /*025e*/ 	.byte	0x07
	.zero		1


	//   ....[23]....
        /*0260*/ 	.word	0x00000b70
        /*0264*/ 	.word	0x000000ff
        /*0268*/ 	.word	0x000000b8
        /*026c*/ 	.short	0x0100
        /*026e*/ 	.byte	0x07
	.zero		1


	//   ....[24]....
        /*0270*/ 	.word	0x00000c60
        /*0274*/ 	.word	0x000000ff
        /*0278*/ 	.word	0x000000c0
        /*027c*/ 	.short	0x0100
        /*027e*/ 	.byte	0x05
	.zero		1


	//   ....[25]....
        /*0280*/ 	.word	0x00000c70
        /*0284*/ 	.word	0x000000ff
        /*0288*/ 	.word	0x000000d0
        /*028c*/ 	.short	0x0100
        /*028e*/ 	.byte	0x05
	.zero		1


	//   ....[26]....
        /*0290*/ 	.word	0x00000c80
        /*0294*/ 	.word	0x000000ff
        /*0298*/ 	.word	0x000000c8
        /*029c*/ 	.short	0x0100
        /*029e*/ 	.byte	0x05
	.zero		1


	//   ....[27]....
        /*02a0*/ 	.word	0x00000c90
        /*02a4*/ 	.word	0x000000ff
        /*02a8*/ 	.word	0x000000d8
        /*02ac*/ 	.short	0x0100
        /*02ae*/ 	.byte	0x05
	.zero		1


	//   ....[28]....
        /*02b0*/ 	.word	0x00001560
        /*02b4*/ 	.word	0x00000003
        /*02b8*/ 	.word	0x000000d0
        /*02bc*/ 	.short	0x010a
        /*02be*/ 	.byte	0xff
	.zero		1


	//   ....[29]....
        /*02c0*/ 	.word	0x00001590
        /*02c4*/ 	.word	0x00000003
        /*02c8*/ 	.word	0x000000c0
        /*02cc*/ 	.short	0x0101
        /*02ce*/ 	.byte	0xff
	.zero		1


	//   ....[30]....
        /*02d0*/ 	.word	0x00001660
        /*02d4*/ 	.word	0x000000ff
        /*02d8*/ 	.word	0x00000018
        /*02dc*/ 	.short	0x010a
        /*02de*/ 	.byte	0x08
	.zero		1


	//   ....[31]....
        /*02e0*/ 	.word	0x00001700
        /*02e4*/ 	.word	0x000000ff
        /*02e8*/ 	.word	0x00000018
        /*02ec*/ 	.short	0x010a
        /*02ee*/ 	.byte	0x21
	.zero		1


	//   ....[32]....
        /*02f0*/ 	.word	0x00001860
        /*02f4*/ 	.word	0x000000ff
        /*02f8*/ 	.word	0x00000018
        /*02fc*/ 	.short	0x010a
        /*02fe*/ 	.byte	0x08
	.zero		1


	//   ....[33]....
        /*0300*/ 	.word	0x00001950
        /*0304*/ 	.word	0x000000ff
        /*0308*/ 	.word	0x00000058
        /*030c*/ 	.short	0x0101
        /*030e*/ 	.byte	0x04
	.zero		1


	//   ....[34]....
        /*0310*/ 	.word	0x00001970
        /*0314*/ 	.word	0x000000ff
        /*0318*/ 	.word	0x00000018
        /*031c*/ 	.short	0x010a
        /*031e*/ 	.byte	0x08
	.zero		1


	//   ....[35]....
        /*0320*/ 	.word	0x000019f0
        /*0324*/ 	.word	0x000000ff
        /*0328*/ 	.word	0x00000018
        /*032c*/ 	.short	0x010a
        /*032e*/ 	.byte	0x11
	.zero		1


	//   ....[36]....
        /*0330*/ 	.word	0x00001b50
        /*0334*/ 	.word	0x000000ff
        /*0338*/ 	.word	0x00000018
        /*033c*/ 	.short	0x010a
        /*033e*/ 	.byte	0x08
	.zero		1


	//   ....[37]....
        /*0340*/ 	.word	0x00001c70
        /*0344*/ 	.word	0x00000002
        /*0348*/ 	.word	0x00000060
        /*034c*/ 	.short	0x010a
        /*034e*/ 	.byte	0xff
	.zero		1


	//   ....[38]....
        /*0350*/ 	.word	0x00001d30
        /*0354*/ 	.word	0x00000002
        /*0358*/ 	.word	0x00000000
        /*035c*/ 	.short	0x0101
        /*035e*/ 	.byte	0xff
	.zero		1


	//   ....[39]....
        /*0360*/ 	.word	0x00002290
        /*0364*/ 	.word	0x000000ff
        /*0368*/ 	.word	0x00000000
        /*036c*/ 	.short	0x010a
        /*036e*/ 	.byte	0x05
	.zero		1


	//   ....[40]....
        /*0370*/ 	.word	0x00002320
        /*0374*/ 	.word	0x000000ff
        /*0378*/ 	.word	0x00000000
        /*037c*/ 	.short	0x010a
        /*037e*/ 	.byte	0x05
	.zero		1


	//   ....[41]....
        /*0380*/ 	.word	0x000023c0
        /*0384*/ 	.word	0x00000000
        /*0388*/ 	.word	0x00000000
        /*038c*/ 	.short	0x010a
        /*038e*/ 	.byte	0xff
	.zero		1


	//   ....[42]....
        /*0390*/ 	.word	0x000024e0
        /*0394*/ 	.word	0x00000000
        /*0398*/ 	.word	0x000000c0
        /*039c*/ 	.short	0x010a
        /*039e*/ 	.byte	0xff
	.zero		1


	//   ....[43]....
        /*03a0*/ 	.word	0x00002540
        /*03a4*/ 	.word	0x00000004
        /*03a8*/ 	.word	0x00000000
        /*03ac*/ 	.short	0x0101
        /*03ae*/ 	.byte	0xff
	.zero		1


	//   ....[44]....
        /*03b0*/ 	.word	0x00002560
        /*03b4*/ 	.word	0x000000ff
        /*03b8*/ 	.word	0x00000070
        /*03bc*/ 	.short	0x010a
        /*03be*/ 	.byte	0x05
	.zero		1


	//   ....[45]....
        /*03c0*/ 	.word	0x00002680
        /*03c4*/ 	.word	0x00000000
        /*03c8*/ 	.word	0x00000060
        /*03cc*/ 	.short	0x010a
        /*03ce*/ 	.byte	0xff
	.zero		1


	//   ....[46]....
        /*03d0*/ 	.word	0x00002790
        /*03d4*/ 	.word	0x00000000
        /*03d8*/ 	.word	0x00000000
        /*03dc*/ 	.short	0x0101
        /*03de*/ 	.byte	0xff
	.zero		1


	//   ....[47]....
        /*03e0*/ 	.word	0x00002820
        /*03e4*/ 	.word	0x000000ff
        /*03e8*/ 	.word	0x00000070
        /*03ec*/ 	.short	0x0106
        /*03ee*/ 	.byte	0x05
	.zero		1


	//   ....[48]....
        /*03f0*/ 	.word	0x00002840
        /*03f4*/ 	.word	0x000000ff
        /*03f8*/ 	.word	0x00000070
        /*03fc*/ 	.short	0x010a
        /*03fe*/ 	.byte	0x05
	.zero		1


	//   ....[49]....
        /*0400*/ 	.word	0x000028d0
        /*0404*/ 	.word	0x000000ff
        /*0408*/ 	.word	0x00000070
        /*040c*/ 	.short	0x0106
        /*040e*/ 	.byte	0x04
	.zero		1


	//   ....[50]....
        /*0410*/ 	.word	0x00002910
        /*0414*/ 	.word	0x00000000
        /*0418*/ 	.word	0x00000070
        /*041c*/ 	.short	0x010a
        /*041e*/ 	.byte	0xff
	.zero		1


	//   ....[51]....
        /*0420*/ 	.word	0x00002e10
        /*0424*/ 	.word	0x00000000
        /*0428*/ 	.word	0x00000060
        /*042c*/ 	.short	0x010a
        /*042e*/ 	.byte	0xff
	.zero		1


	//   ....[52]....
        /*0430*/ 	.word	0x00002f20
        /*0434*/ 	.word	0x00000003
        /*0438*/ 	.word	0x00000000
        /*043c*/ 	.short	0x0101
        /*043e*/ 	.byte	0xff
	.zero		1


	//   ....[53]....
        /*0440*/ 	.word	0x00002f30
        /*0444*/ 	.word	0x000000ff
        /*0448*/ 	.word	0x00000000
        /*044c*/ 	.short	0x010a
        /*044e*/ 	.byte	0x04
	.zero		1


	//   ....[54]....
        /*0450*/ 	.word	0x00002f50
        /*0454*/ 	.word	0x000000ff
        /*0458*/ 	.word	0x000000a0
        /*045c*/ 	.short	0x010a
        /*045e*/ 	.byte	0x08
	.zero		1


	//   ....[55]....
        /*0460*/ 	.word	0x00003020
        /*0464*/ 	.word	0x000000ff
        /*0468*/ 	.word	0x00000000
        /*046c*/ 	.short	0x010a
        /*046e*/ 	.byte	0x07
	.zero		1


	//   ....[56]....
        /*0470*/ 	.word	0x00003160
        /*0474*/ 	.word	0x000000ff
        /*0478*/ 	.word	0x00000000
        /*047c*/ 	.short	0x010a
        /*047e*/ 	.byte	0x04
	.zero		1


	//   ....[57]....
        /*0480*/ 	.word	0x00003350
        /*0484*/ 	.word	0x000000ff
        /*0488*/ 	.word	0x00000000
        /*048c*/ 	.short	0x010a
        /*048e*/ 	.byte	0x05
	.zero		1


	//   ....[58]....
        /*0490*/ 	.word	0x000033e0
        /*0494*/ 	.word	0x000000ff
        /*0498*/ 	.word	0x00000000
        /*049c*/ 	.short	0x010a
        /*049e*/ 	.byte	0x05
	.zero		1


	//   ....[59]....
        /*04a0*/ 	.word	0x00003470
        /*04a4*/ 	.word	0x000000ff
        /*04a8*/ 	.word	0x00000000
        /*04ac*/ 	.short	0x010a
        /*04ae*/ 	.byte	0x05
	.zero		1


	//   ....[60]....
        /*04b0*/ 	.word	0x00003500
        /*04b4*/ 	.word	0x000000ff
        /*04b8*/ 	.word	0x00000000
        /*04bc*/ 	.short	0x010a
        /*04be*/ 	.byte	0x07
	.zero		1


	//   ....[61]....
        /*04c0*/ 	.word	0x00003960
        /*04c4*/ 	.word	0x00000000
        /*04c8*/ 	.word	0x00000060
        /*04cc*/ 	.short	0x010a
        /*04ce*/ 	.byte	0xff
	.zero		1


	//   ....[62]....
        /*04d0*/ 	.word	0x00003a20
        /*04d4*/ 	.word	0x00000000
        /*04d8*/ 	.word	0x00000000
        /*04dc*/ 	.short	0x0101
        /*04de*/ 	.byte	0xff
	.zero		1


	//   ....[63]....
        /*04e0*/ 	.word	0x00003d40
        /*04e4*/ 	.word	0x000000ff
        /*04e8*/ 	.word	0x00000058
        /*04ec*/ 	.short	0x010a
        /*04ee*/ 	.byte	0x07
	.zero		1


	//   ....[64]....
        /*04f0*/ 	.word	0x00003f30
        /*04f4*/ 	.word	0x000000ff
        /*04f8*/ 	.word	0x00000040
        /*04fc*/ 	.short	0x010a
        /*04fe*/ 	.byte	0x07
	.zero		1


	//   ....[65]....
        /*0500*/ 	.word	0x00004100
        /*0504*/ 	.word	0x000000ff
        /*0508*/ 	.word	0x00000030
        /*050c*/ 	.short	0x010b
        /*050e*/ 	.byte	0x07
	.zero		1


	//   ....[66]....
        /*0510*/ 	.word	0x00004170
        /*0514*/ 	.word	0x000000ff
        /*0518*/ 	.word	0x00000000
        /*051c*/ 	.short	0x0101
        /*051e*/ 	.byte	0x08
	.zero		1


	//   ....[67]....
        /*0520*/ 	.word	0x000041a0
        /*0524*/ 	.word	0x000000ff
        /*0528*/ 	.word	0x00000048
        /*052c*/ 	.short	0x010a
        /*052e*/ 	.byte	0x07
	.zero		1


	//   ....[68]....
        /*0530*/ 	.word	0x000043b0
        /*0534*/ 	.word	0x000000ff
        /*0538*/ 	.word	0x00000038
        /*053c*/ 	.short	0x010b
        /*053e*/ 	.byte	0x07
	.zero		1


	//   ....[69]....
        /*0540*/ 	.word	0x000043d0
        /*0544*/ 	.word	0x000000ff
        /*0548*/ 	.word	0x00000000
        /*054c*/ 	.short	0x0101
        /*054e*/ 	.byte	0x0d
	.zero		1


	//   ....[70]....
        /*0550*/ 	.word	0x00004400
        /*0554*/ 	.word	0x000000ff
        /*0558*/ 	.word	0x00000040
        /*055c*/ 	.short	0x010a
        /*055e*/ 	.byte	0x07
	.zero		1


	//   ....[71]....
        /*0560*/ 	.word	0x00004440
        /*0564*/ 	.word	0x00000000
        /*0568*/ 	.word	0x00000048
        /*056c*/ 	.short	0x010a
        /*056e*/ 	.byte	0xff
	.zero		1


	//   ....[72]....
        /*0570*/ 	.word	0x00004770
        /*0574*/ 	.word	0x00000000
        /*0578*/ 	.word	0x00000060
        /*057c*/ 	.short	0x010a
        /*057e*/ 	.byte	0xff
	.zero		1


	//   ....[73]....
        /*0580*/ 	.word	0x00004880
        /*0584*/ 	.word	0x00000000
        /*0588*/ 	.word	0x00000000
        /*058c*/ 	.short	0x0101
        /*058e*/ 	.byte	0xff
	.zero		1


	//   ....[74]....
        /*0590*/ 	.word	0x000052e0
        /*0594*/ 	.word	0x00000003
        /*0598*/ 	.word	0x00000030
        /*059c*/ 	.short	0x010a
        /*059e*/ 	.byte	0xff
	.zero		1


	//   ....[75]....
        /*05a0*/ 	.word	0x00005320
        /*05a4*/ 	.word	0x000000cf
        /*05a8*/ 	.word	0x00000080
        /*05ac*/ 	.short	0x010a
        /*05ae*/ 	.byte	0xff
	.zero		1


	//   ....[76]....
        /*05b0*/ 	.word	0x00005450
        /*05b4*/ 	.word	0x00000003
        /*05b8*/ 	.word	0x00000030
        /*05bc*/ 	.short	0x010a
        /*05be*/ 	.byte	0xff
	.zero		1


	//   ....[77]....
        /*05c0*/ 	.word	0x000055b0
        /*05c4*/ 	.word	0x00000000
        /*05c8*/ 	.word	0x00000000
        /*05cc*/ 	.short	0x0101
        /*05ce*/ 	.byte	0xff
	.zero		1


	//   ....[78]....
        /*05d0*/ 	.word	0x00005610
        /*05d4*/ 	.word	0x000000cf
        /*05d8*/ 	.word	0x00000080
        /*05dc*/ 	.short	0x010a
        /*05de*/ 	.byte	0xff
	.zero		1


	//   ....[79]....
        /*05e0*/ 	.word	0x000069c0
        /*05e4*/ 	.word	0x000000d2
        /*05e8*/ 	.word	0x00000030
        /*05ec*/ 	.short	0x010a
        /*05ee*/ 	.byte	0xff
	.zero		1


	//   ....[80]....
        /*05f0*/ 	.word	0x00006a90
        /*05f4*/ 	.word	0x000000d2
        /*05f8*/ 	.word	0x00000030
        /*05fc*/ 	.short	0x010a
        /*05fe*/ 	.byte	0xff
	.zero		1


	//   ....[81]....
        /*0600*/ 	.word	0x00006bd0
        /*0604*/ 	.word	0x00000003
        /*0608*/ 	.word	0x00000000
        /*060c*/ 	.short	0x0101
        /*060e*/ 	.byte	0xff
	.zero		1


	//   ....[82]....
        /*0610*/ 	.word	0x000070e0
        /*0614*/ 	.word	0x000000ff
        /*0618*/ 	.word	0x00000000
        /*061c*/ 	.short	0x0101
        /*061e*/ 	.byte	0x05
	.zero		1


	//   ....[83]....
        /*0620*/ 	.word	0x00008060
        /*0624*/ 	.word	0x00000003
        /*0628*/ 	.word	0x000000d0
        /*062c*/ 	.short	0x010a
        /*062e*/ 	.byte	0xff
	.zero		1


	//   ....[84]....
        /*0630*/ 	.word	0x000080c0
        /*0634*/ 	.word	0x00000002
        /*0638*/ 	.word	0x00000018
        /*063c*/ 	.short	0x010a
        /*063e*/ 	.byte	0xff
	.zero		1


	//   ....[85]....
        /*0640*/ 	.word	0x00008120
        /*0644*/ 	.word	0x00000002
        /*0648*/ 	.word	0x00000018
        /*064c*/ 	.short	0x010a
        /*064e*/ 	.byte	0xff
	.zero		1


	//   ....[86]....
        /*0650*/ 	.word	0x00008170
        /*0654*/ 	.word	0x00000002
        /*0658*/ 	.word	0x00000060
        /*065c*/ 	.short	0x010a
        /*065e*/ 	.byte	0xff
	.zero		1


	//   ....[87]....
        /*0660*/ 	.word	0x000081d0
        /*0664*/ 	.word	0x00000000
        /*0668*/ 	.word	0x00000000
        /*066c*/ 	.short	0x010a
        /*066e*/ 	.byte	0xff
	.zero		1


	//   ....[88]....
        /*0670*/ 	.word	0x00008230
        /*0674*/ 	.word	0x00000000
        /*0678*/ 	.word	0x00000000
        /*067c*/ 	.short	0x010a
        /*067e*/ 	.byte	0xff
	.zero		1


	//   ....[89]....
        /*0680*/ 	.word	0x00008280
        /*0684*/ 	.word	0x00000000
        /*0688*/ 	.word	0x000000c0
        /*068c*/ 	.short	0x010a
        /*068e*/ 	.byte	0xff
	.zero		1


	//   ....[90]....
        /*0690*/ 	.word	0x000082e0
        /*0694*/ 	.word	0x00000000
        /*0698*/ 	.word	0x00000070
        /*069c*/ 	.short	0x010a
        /*069e*/ 	.byte	0xff
	.zero		1


	//   ....[91]....
        /*06a0*/ 	.word	0x00008330
        /*06a4*/ 	.word	0x00000000
        /*06a8*/ 	.word	0x00000060
        /*06ac*/ 	.short	0x010a
        /*06ae*/ 	.byte	0xff
	.zero		1


	//   ....[92]....
        /*06b0*/ 	.word	0x00008390
        /*06b4*/ 	.word	0x00000000
        /*06b8*/ 	.word	0x00000070
        /*06bc*/ 	.short	0x010a
        /*06be*/ 	.byte	0xff
	.zero		1


	//   ....[93]....
        /*06c0*/ 	.word	0x000083e0
        /*06c4*/ 	.word	0x00000000
        /*06c8*/ 	.word	0x00000060
        /*06cc*/ 	.short	0x010a
        /*06ce*/ 	.byte	0xff
	.zero		1


	//   ....[94]....
        /*06d0*/ 	.word	0x00008440
        /*06d4*/ 	.word	0x00000003
        /*06d8*/ 	.word	0x000000a0
        /*06dc*/ 	.short	0x010a
        /*06de*/ 	.byte	0xff
	.zero		1


	//   ....[95]....
        /*06e0*/ 	.word	0x000084a0
        /*06e4*/ 	.word	0x00000000
        /*06e8*/ 	.word	0x00000000
        /*06ec*/ 	.short	0x010a
        /*06ee*/ 	.byte	0xff
	.zero		1


	//   ....[96]....
        /*06f0*/ 	.word	0x00008500
        /*06f4*/ 	.word	0x00000000
        /*06f8*/ 	.word	0x00000000
        /*06fc*/ 	.short	0x010a
        /*06fe*/ 	.byte	0xff
	.zero		1


	//   ....[97]....
        /*0700*/ 	.word	0x00008560
        /*0704*/ 	.word	0x00000000
        /*0708*/ 	.word	0x00000000
        /*070c*/ 	.short	0x010a
        /*070e*/ 	.byte	0xff
	.zero		1


	//   ....[98]....
        /*0710*/ 	.word	0x000085c0
        /*0714*/ 	.word	0x00000000
        /*0718*/ 	.word	0x00000000
        /*071c*/ 	.short	0x010a
        /*071e*/ 	.byte	0xff
	.zero		1


	//   ....[99]....
        /*0720*/ 	.word	0x00008620
        /*0724*/ 	.word	0x00000000
        /*0728*/ 	.word	0x00000000
        /*072c*/ 	.short	0x010a
        /*072e*/ 	.byte	0xff
	.zero		1


	//   ....[100]....
        /*0730*/ 	.word	0x00008670
        /*0734*/ 	.word	0x00000000
        /*0738*/ 	.word	0x00000060
        /*073c*/ 	.short	0x010a
        /*073e*/ 	.byte	0xff
	.zero		1


	//   ....[101]....
        /*0740*/ 	.word	0x000086d0
        /*0744*/ 	.word	0x00000000
        /*0748*/ 	.word	0x00000058
        /*074c*/ 	.short	0x010a
        /*074e*/ 	.byte	0xff
	.zero		1


	//   ....[102]....
        /*0750*/ 	.word	0x00008730
        /*0754*/ 	.word	0x00000003
        /*0758*/ 	.word	0x00000040
        /*075c*/ 	.short	0x010a
        /*075e*/ 	.byte	0xff
	.zero		1


	//   ....[103]....
        /*0760*/ 	.word	0x00008790
        /*0764*/ 	.word	0x00000003
        /*0768*/ 	.word	0x00000048
        /*076c*/ 	.short	0x010a
        /*076e*/ 	.byte	0xff
	.zero		1


	//   ....[104]....
        /*0770*/ 	.word	0x000087f0
        /*0774*/ 	.word	0x00000000
        /*0778*/ 	.word	0x00000040
        /*077c*/ 	.short	0x010a
        /*077e*/ 	.byte	0xff
	.zero		1


	//   ....[105]....
        /*0780*/ 	.word	0x00008840
        /*0784*/ 	.word	0x00000000
        /*0788*/ 	.word	0x00000060
        /*078c*/ 	.short	0x010a
        /*078e*/ 	.byte	0xff
	.zero		1


	//   ....[106]....
        /*0790*/ 	.word	0x00008890
        /*0794*/ 	.word	0x00000003
        /*0798*/ 	.word	0x00000030
        /*079c*/ 	.short	0x010a
        /*079e*/ 	.byte	0xff
	.zero		1


	//   ....[107]....
        /*07a0*/ 	.word	0x000088e0
        /*07a4*/ 	.word	0x000000cf
        /*07a8*/ 	.word	0x00000080
        /*07ac*/ 	.short	0x010a
        /*07ae*/ 	.byte	0xff
	.zero		1


	//   ....[108]....
        /*07b0*/ 	.word	0x00008930
        /*07b4*/ 	.word	0x000000d2
        /*07b8*/ 	.word	0x00000030
        /*07bc*/ 	.short	0x010a
        /*07be*/ 	.byte	0xff
	.zero		1


	//----- nvinfo : EIATTR_NUM_MBARRIERS
	.align		4
.L_47:
        /*07c0*/ 	.byte	0x03, 0x38
        /*07c2*/ 	.short	0x001c


	//----- nvinfo : EIATTR_EXIT_INSTR_OFFSETS
	.align		4
        /*07c4*/ 	.byte	0x04, 0x1c
        /*07c6*/ 	.short	(.L_49 - .L_48)


	//   ....[0]....
.L_48:
        /*07c8*/ 	.word	0x000023f0


	//   ....[1]....
        /*07cc*/ 	.word	0x000028e0


	//   ....[2]....
        /*07d0*/ 	.word	0x00002940


	//   ....[3]....
        /*07d4*/ 	.word	0x00003760


	//   ....[4]....
        /*07d8*/ 	.word	0x00004470


	//   ....[5]....
        /*07dc*/ 	.word	0x000044b0


	//   ....[6]....
        /*07e0*/ 	.word	0x00008050


	//----- nvinfo : EIATTR_MAX_THREADS
	.align		4
.L_49:
        /*07e4*/ 	.byte	0x04, 0x05
        /*07e6*/ 	.short	(.L_51 - .L_50)
.L_50:
        /*07e8*/ 	.word	0x00000100
        /*07ec*/ 	.word	0x00000001
        /*07f0*/ 	.word	0x00000001


	//----- nvinfo : EIATTR_CRS_STACK_SIZE
	.align		4
.L_51:
        /*07f4*/ 	.byte	0x04, 0x1e
        /*07f6*/ 	.short	(.L_53 - .L_52)
.L_52:
        /*07f8*/ 	.word	0x00000000


	//----- nvinfo : EIATTR_CBANK_PARAM_SIZE
	.align		4
.L_53:
        /*07fc*/ 	.byte	0x03, 0x19
        /*07fe*/ 	.short	0x0800


	//----- nvinfo : EIATTR_PARAM_CBANK
	.align		4
        /*0800*/ 	.byte	0x04, 0x0a
        /*0802*/ 	.short	(.L_55 - .L_54)
	.align		4
.L_54:
        /*0804*/ 	.word	index@(.nv.constant0._ZN7cutlass13device_kernelINS_4gemm6kernel13GemmUniversalIN4cute5tupleIJiiiiEEENS1_10collective13CollectiveMmaINS1_35MainloopSm100TmaUmmaWarpSpecializedILi3ELi2ELi4ENS5_IJNS4_1CILi1EEESB_SB_EEEEENS5_IJNSA_ILi128EEESE_NSA_ILi64EEEEEENS_12float_e4m3_tENS5_IJlSB_lEEESH_SI_NS4_8TiledMMAINS4_8MMA_AtomIJNS4_10MMA_TraitsINS4_19SM100_MMA_F8F6F4_SSEJSH_SH_fSE_SE_NS4_17integral_constantINS4_4UMMA5MajorELSP_0EEESQ_NSN_INSO_7ScaleInELSR_0EEESS_EEEEEENS4_6LayoutISC_NS5_IJNSA_ILi0EEESW_SW_EEEEENS5_IJNS4_10UnderscoreESZ_SZ_EEEEENS4_13SM90_TMA_LOADENS4_14ComposedLayoutINS4_7SwizzleILi2ELi4ELi3EEENS4_18smem_ptr_flag_bitsILi8EEENSV_INS5_IJNSA_ILi8EEESF_EEENS5_IJSF_SB_EEEEEEEvNS4_8identityES12_S1C_vS1D_EENS_8epilogue10collective18CollectiveEpilogueINS1F_23Sm100TmaWarpSpecializedILi2ELi2ELi64ELb0ELb0EEEJSG_NS5_IJNSV_ISE_SB_EENSV_ISF_SB_EEEEESH_SI_SH_SI_NS1F_6fusion15FusionCallbacksIS1J_NS1N_17LinearCombinationISH_fSH_fLNS_15FloatRoundStyleE2EEESG_S1M_JEEENS4_5SM1004TMEM4LOAD26SM100_TMEM_LOAD_32dp32b64xES12_S1C_NS4_39AutoVectorizingCopyWithAssumedAlignmentILi128EEENS4_14SM90_TMA_STOREES1C_S1Y_S1Y_EEEvvEEEEvNT_6ParamsE)
        /*0808*/ 	.short	0x0380
        /*080a*/ 	.short	0x0800


	//----- nvinfo : EIATTR_SW_WAR
	.align		4
.L_55:
        /*080c*/ 	.byte	0x04, 0x36
        /*080e*/ 	.short	(.L_57 - .L_56)
.L_56:
        /*0810*/ 	.word	0x00000008
.L_57:


//--------------------- .nv.callgraph             --------------------------
	.section	.nv.callgraph,"",@"SHT_CUDA_CALLGRAPH"
	.align	4
	.sectionentsize	8
	.align		4
        /*0000*/ 	.word	0x00000000
	.align		4
        /*0004*/ 	.word	0xffffffff
	.align		4
        /*0008*/ 	.word	index@(_ZN7cutlass13device_kernelINS_4gemm6kernel13GemmUniversalIN4cute5tupleIJiiiiEEENS1_10collective13CollectiveMmaINS1_35MainloopSm100TmaUmmaWarpSpecializedILi3ELi2ELi4ENS5_IJNS4_1CILi1EEESB_SB_EEEEENS5_IJNSA_ILi128EEESE_NSA_ILi64EEEEEENS_12float_e4m3_tENS5_IJlSB_lEEESH_SI_NS4_8TiledMMAINS4_8MMA_AtomIJNS4_10MMA_TraitsINS4_19SM100_MMA_F8F6F4_SSEJSH_SH_fSE_SE_NS4_17integral_constantINS4_4UMMA5MajorELSP_0EEESQ_NSN_INSO_7ScaleInELSR_0EEESS_EEEEEENS4_6LayoutISC_NS5_IJNSA_ILi0EEESW_SW_EEEEENS5_IJNS4_10UnderscoreESZ_SZ_EEEEENS4_13SM90_TMA_LOADENS4_14ComposedLayoutINS4_7SwizzleILi2ELi4ELi3EEENS4_18smem_ptr_flag_bitsILi8EEENSV_INS5_IJNSA_ILi8EEESF_EEENS5_IJSF_SB_EEEEEEEvNS4_8identityES12_S1C_vS1D_EENS_8epilogue10collective18CollectiveEpilogueINS1F_23Sm100TmaWarpSpecializedILi2ELi2ELi64ELb0ELb0EEEJSG_NS5_IJNSV_ISE_SB_EENSV_ISF_SB_EEEEESH_SI_SH_SI_NS1F_6fusion15FusionCallbacksIS1J_NS1N_17LinearCombinationISH_fSH_fLNS_15FloatRoundStyleE2EEESG_S1M_JEEENS4_5SM1004TMEM4LOAD26SM100_TMEM_LOAD_32dp32b64xES12_S1C_NS4_39AutoVectorizingCopyWithAssumedAlignmentILi128EEENS4_14SM90_TMA_STOREES1C_S1Y_S1Y_EEEvvEEEEvNT_6ParamsE)
	.align		4
        /*000c*/ 	.word	index@(__assertfail)
	.align		4
        /*0010*/ 	.word	0x00000000
	.align		4
        /*0014*/ 	.word	0xfffffffe
	.align		4
        /*0018*/ 	.word	0x00000000
	.align		4
        /*001c*/ 	.word	0xfffffffd
	.align		4
        /*0020*/ 	.word	0x00000000
	.align		4
        /*0024*/ 	.word	0xfffffffc


//--------------------- .nv.constant4             --------------------------
	.section	.nv.constant4,"a",@progbits
	.align	8
	.align		8
.nv.constant4:
        /*0000*/ 	.dword	__assertfail
	.align		8
        /*0008*/ 	.dword	__unnamed_1
	.align		8
        /*0010*/ 	.dword	__unnamed_2
	.align		8
        /*0018*/ 	.dword	_ZN40_INTERNAL_e4ac82f7_4_k_cu_95695dd1_345924cuda3std3__45__cpo5beginE
	.align		8
        /*0020*/ 	.dword	_ZN40_INTERNAL_e4ac82f7_4_k_cu_95695dd1_345924cuda3std3__45__cpo3endE
	.align		8
        /*0028*/ 	.dword	_ZN40_INTERNAL_e4ac82f7_4_k_cu_95695dd1_345924cuda3std3__45__cpo6cbeginE
	.align		8
        /*0030*/ 	.dword	_ZN40_INTERNAL_e4ac82f7_4_k_cu_95695dd1_345924cuda3std3__45__cpo4cendE
	.align		8
        /*0038*/ 	.dword	_ZN40_INTERNAL_e4ac82f7_4_k_cu_95695dd1_345924cuda3std3__442_GLOBAL__N__e4ac82f7_4_k_cu_95695dd1_345926ignoreE
	.align		8
        /*0040*/ 	.dword	_ZN40_INTERNAL_e4ac82f7_4_k_cu_95695dd1_345924cuda3std3__419piecewise_constructE
	.align		8
        /*0048*/ 	.dword	_ZN40_INTERNAL_e4ac82f7_4_k_cu_95695dd1_345924cuda3std3__48in_placeE
	.align		8
        /*0050*/ 	.dword	_ZN40_INTERNAL_e4ac82f7_4_k_cu_95695dd1_345924cuda3std6ranges3__45__cpo4swapE
	.align		8
        /*0058*/ 	.dword	_ZN40_INTERNAL_e4ac82f7_4_k_cu_95695dd1_345924cuda3std6ranges3__45__cpo9iter_moveE
	.align		8
        /*0060*/ 	.dword	_ZN40_INTERNAL_e4ac82f7_4_k_cu_95695dd1_345924cute7productE
	.align		8
        /*0068*/ 	.dword	_ZN40_INTERNAL_e4ac82f7_4_k_cu_95695dd1_345924cute1_E
	.align		8
        /*0070*/ 	.dword	$str$25
	.align		8
        /*0078*/ 	.dword	$str$26
	.align		8
        /*0080*/ 	.dword	$str$27
	.align		8
        /*0088*/ 	.dword	$str$28


//--------------------- .text._ZN7cutlass13device_kernelINS_4gemm6kernel13GemmUniversalIN4cute5tupleIJiiiiEEENS1_10collective13CollectiveMmaINS1_35MainloopSm100TmaUmmaWarpSpecializedILi3ELi2ELi4ENS5_IJNS4_1CILi1EEESB_SB_EEEEENS5_IJNSA_ILi128EEESE_NSA_ILi64EEEEEENS_12float_e4m3_tENS5_IJlSB_lEEESH_SI_NS4_8TiledMMAINS4_8MMA_AtomIJNS4_10MMA_TraitsINS4_19SM100_MMA_F8F6F4_SSEJSH_SH_fSE_SE_NS4_17integral_constantINS4_4UMMA5MajorELSP_0EEESQ_NSN_INSO_7ScaleInELSR_0EEESS_EEEEEENS4_6LayoutISC_NS5_IJNSA_ILi0EEESW_SW_EEEEENS5_IJNS4_10UnderscoreESZ_SZ_EEEEENS4_13SM90_TMA_LOADENS4_14ComposedLayoutINS4_7SwizzleILi2ELi4ELi3EEENS4_18smem_ptr_flag_bitsILi8EEENSV_INS5_IJNSA_ILi8EEESF_EEENS5_IJSF_SB_EEEEEEEvNS4_8identityES12_S1C_vS1D_EENS_8epilogue10collective18CollectiveEpilogueINS1F_23Sm100TmaWarpSpecializedILi2ELi2ELi64ELb0ELb0EEEJSG_NS5_IJNSV_ISE_SB_EENSV_ISF_SB_EEEEESH_SI_SH_SI_NS1F_6fusion15FusionCallbacksIS1J_NS1N_17LinearCombinationISH_fSH_fLNS_15FloatRoundStyleE2EEESG_S1M_JEEENS4_5SM1004TMEM4LOAD26SM100_TMEM_LOAD_32dp32b64xES12_S1C_NS4_39AutoVectorizingCopyWithAssumedAlignmentILi128EEENS4_14SM90_TMA_STOREES1C_S1Y_S1Y_EEEvvEEEEvNT_6ParamsE --------------------------
	.section	.text._ZN7cutlass13device_kernelINS_4gemm6kernel13GemmUniversalIN4cute5tupleIJiiiiEEENS1_10collective13CollectiveMmaINS1_35MainloopSm100TmaUmmaWarpSpecializedILi3ELi2ELi4ENS5_IJNS4_1CILi1EEESB_SB_EEEEENS5_IJNSA_ILi128EEESE_NSA_ILi64EEEEEENS_12float_e4m3_tENS5_IJlSB_lEEESH_SI_NS4_8TiledMMAINS4_8MMA_AtomIJNS4_10MMA_TraitsINS4_19SM100_MMA_F8F6F4_SSEJSH_SH_fSE_SE_NS4_17integral_constantINS4_4UMMA5MajorELSP_0EEESQ_NSN_INSO_7ScaleInELSR_0EEESS_EEEEEENS4_6LayoutISC_NS5_IJNSA_ILi0EEESW_SW_EEEEENS5_IJNS4_10UnderscoreESZ_SZ_EEEEENS4_13SM90_TMA_LOADENS4_14ComposedLayoutINS4_7SwizzleILi2ELi4ELi3EEENS4_18smem_ptr_flag_bitsILi8EEENSV_INS5_IJNSA_ILi8EEESF_EEENS5_IJSF_SB_EEEEEEEvNS4_8identityES12_S1C_vS1D_EENS_8epilogue10collective18CollectiveEpilogueINS1F_23Sm100TmaWarpSpecializedILi2ELi2ELi64ELb0ELb0EEEJSG_NS5_IJNSV_ISE_SB_EENSV_ISF_SB_EEEEESH_SI_SH_SI_NS1F_6fusion15FusionCallbacksIS1J_NS1N_17LinearCombinationISH_fSH_fLNS_15FloatRoundStyleE2EEESG_S1M_JEEENS4_5SM1004TMEM4LOAD26SM100_TMEM_LOAD_32dp32b64xES12_S1C_NS4_39AutoVectorizingCopyWithAssumedAlignmentILi128EEENS4_14SM90_TMA_STOREES1C_S1Y_S1Y_EEEvvEEEEvNT_6ParamsE,"ax",@progbits
	.align	128
.text._ZN7cutlass13device_kernelINS_4gemm6kernel13GemmUniversalIN4cute5tupleIJiiiiEEENS1_10collective13CollectiveMmaINS1_35MainloopSm100TmaUmmaWarpSpecializedILi3ELi2ELi4ENS5_IJNS4_1CILi1EEESB_SB_EEEEENS5_IJNSA_ILi128EEESE_NSA_ILi64EEEEEENS_12float_e4m3_tENS5_IJlSB_lEEESH_SI_NS4_8TiledMMAINS4_8MMA_AtomIJNS4_10MMA_TraitsINS4_19SM100_MMA_F8F6F4_SSEJSH_SH_fSE_SE_NS4_17integral_constantINS4_4UMMA5MajorELSP_0EEESQ_NSN_INSO_7ScaleInELSR_0EEESS_EEEEEENS4_6LayoutISC_NS5_IJNSA_ILi0EEESW_SW_EEEEENS5_IJNS4_10UnderscoreESZ_SZ_EEEEENS4_13SM90_TMA_LOADENS4_14ComposedLayoutINS4_7SwizzleILi2ELi4ELi3EEENS4_18smem_ptr_flag_bitsILi8EEENSV_INS5_IJNSA_ILi8EEESF_EEENS5_IJSF_SB_EEEEEEEvNS4_8identityES12_S1C_vS1D_EENS_8epilogue10collective18CollectiveEpilogueINS1F_23Sm100TmaWarpSpecializedILi2ELi2ELi64ELb0ELb0EEEJSG_NS5_IJNSV_ISE_SB_EENSV_ISF_SB_EEEEESH_SI_SH_SI_NS1F_6fusion15FusionCallbacksIS1J_NS1N_17LinearCombinationISH_fSH_fLNS_15FloatRoundStyleE2EEESG_S1M_JEEENS4_5SM1004TMEM4LOAD26SM100_TMEM_LOAD_32dp32b64xES12_S1C_NS4_39AutoVectorizingCopyWithAssumedAlignmentILi128EEENS4_14SM90_TMA_STOREES1C_S1Y_S1Y_EEEvvEEEEvNT_6ParamsE:
        .type           _ZN7cutlass13device_kernelINS_4gemm6kernel13GemmUniversalIN4cute5tupleIJiiiiEEENS1_10collective13CollectiveMmaINS1_35MainloopSm100TmaUmmaWarpSpecializedILi3ELi2ELi4ENS5_IJNS4_1CILi1EEESB_SB_EEEEENS5_IJNSA_ILi128EEESE_NSA_ILi64EEEEEENS_12float_e4m3_tENS5_IJlSB_lEEESH_SI_NS4_8TiledMMAINS4_8MMA_AtomIJNS4_10MMA_TraitsINS4_19SM100_MMA_F8F6F4_SSEJSH_SH_fSE_SE_NS4_17integral_constantINS4_4UMMA5MajorELSP_0EEESQ_NSN_INSO_7ScaleInELSR_0EEESS_EEEEEENS4_6LayoutISC_NS5_IJNSA_ILi0EEESW_SW_EEEEENS5_IJNS4_10UnderscoreESZ_SZ_EEEEENS4_13SM90_TMA_LOADENS4_14ComposedLayoutINS4_7SwizzleILi2ELi4ELi3EEENS4_18smem_ptr_flag_bitsILi8EEENSV_INS5_IJNSA_ILi8EEESF_EEENS5_IJSF_SB_EEEEEEEvNS4_8identityES12_S1C_vS1D_EENS_8epilogue10collective18CollectiveEpilogueINS1F_23Sm100TmaWarpSpecializedILi2ELi2ELi64ELb0ELb0EEEJSG_NS5_IJNSV_ISE_SB_EENSV_ISF_SB_EEEEESH_SI_SH_SI_NS1F_6fusion15FusionCallbacksIS1J_NS1N_17LinearCombinationISH_fSH_fLNS_15FloatRoundStyleE2EEESG_S1M_JEEENS4_5SM1004TMEM4LOAD26SM100_TMEM_LOAD_32dp32b64xES12_S1C_NS4_39AutoVectorizingCopyWithAssumedAlignmentILi128EEENS4_14SM90_TMA_STOREES1C_S1Y_S1Y_EEEvvEEEEvNT_6ParamsE,@function
        .size           _ZN7cutlass13device_kernelINS_4gemm6kernel13GemmUniversalIN4cute5tupleIJiiiiEEENS1_10collective13CollectiveMmaINS1_35MainloopSm100TmaUmmaWarpSpecializedILi3ELi2ELi4ENS5_IJNS4_1CILi1EEESB_SB_EEEEENS5_IJNSA_ILi128EEESE_NSA_ILi64EEEEEENS_12float_e4m3_tENS5_IJlSB_lEEESH_SI_NS4_8TiledMMAINS4_8MMA_AtomIJNS4_10MMA_TraitsINS4_19SM100_MMA_F8F6F4_SSEJSH_SH_fSE_SE_NS4_17integral_constantINS4_4UMMA5MajorELSP_0EEESQ_NSN_INSO_7ScaleInELSR_0EEESS_EEEEEENS4_6LayoutISC_NS5_IJNSA_ILi0EEESW_SW_EEEEENS5_IJNS4_10UnderscoreESZ_SZ_EEEEENS4_13SM90_TMA_LOADENS4_14ComposedLayoutINS4_7SwizzleILi2ELi4ELi3EEENS4_18smem_ptr_flag_bitsILi8EEENSV_INS5_IJNSA_ILi8EEESF_EEENS5_IJSF_SB_EEEEEEEvNS4_8identityES12_S1C_vS1D_EENS_8epilogue10collective18CollectiveEpilogueINS1F_23Sm100TmaWarpSpecializedILi2ELi2ELi64ELb0ELb0EEEJSG_NS5_IJNSV_ISE_SB_EENSV_ISF_SB_EEEEESH_SI_SH_SI_NS1F_6fusion15FusionCallbacksIS1J_NS1N_17LinearCombinationISH_fSH_fLNS_15FloatRoundStyleE2EEESG_S1M_JEEENS4_5SM1004TMEM4LOAD26SM100_TMEM_LOAD_32dp32b64xES12_S1C_NS4_39AutoVectorizingCopyWithAssumedAlignmentILi128EEENS4_14SM90_TMA_STOREES1C_S1Y_S1Y_EEEvvEEEEvNT_6ParamsE,(.L_x_140 - _ZN7cutlass13device_kernelINS_4gemm6kernel13GemmUniversalIN4cute5tupleIJiiiiEEENS1_10collective13CollectiveMmaINS1_35MainloopSm100TmaUmmaWarpSpecializedILi3ELi2ELi4ENS5_IJNS4_1CILi1EEESB_SB_EEEEENS5_IJNSA_ILi128EEESE_NSA_ILi64EEEEEENS_12float_e4m3_tENS5_IJlSB_lEEESH_SI_NS4_8TiledMMAINS4_8MMA_AtomIJNS4_10MMA_TraitsINS4_19SM100_MMA_F8F6F4_SSEJSH_SH_fSE_SE_NS4_17integral_constantINS4_4UMMA5MajorELSP_0EEESQ_NSN_INSO_7ScaleInELSR_0EEESS_EEEEEENS4_6LayoutISC_NS5_IJNSA_ILi0EEESW_SW_EEEEENS5_IJNS4_10UnderscoreESZ_SZ_EEEEENS4_13SM90_TMA_LOADENS4_14ComposedLayoutINS4_7SwizzleILi2ELi4ELi3EEENS4_18smem_ptr_flag_bitsILi8EEENSV_INS5_IJNSA_ILi8EEESF_EEENS5_IJSF_SB_EEEEEEEvNS4_8identityES12_S1C_vS1D_EENS_8epilogue10collective18CollectiveEpilogueINS1F_23Sm100TmaWarpSpecializedILi2ELi2ELi64ELb0ELb0EEEJSG_NS5_IJNSV_ISE_SB_EENSV_ISF_SB_EEEEESH_SI_SH_SI_NS1F_6fusion15FusionCallbacksIS1J_NS1N_17LinearCombinationISH_fSH_fLNS_15FloatRoundStyleE2EEESG_S1M_JEEENS4_5SM1004TMEM4LOAD26SM100_TMEM_LOAD_32dp32b64xES12_S1C_NS4_39AutoVectorizingCopyWithAssumedAlignmentILi128EEENS4_14SM90_TMA_STOREES1C_S1Y_S1Y_EEEvvEEEEvNT_6ParamsE)
        .other          _ZN7cutlass13device_kernelINS_4gemm6kernel13GemmUniversalIN4cute5tupleIJiiiiEEENS1_10collective13CollectiveMmaINS1_35MainloopSm100TmaUmmaWarpSpecializedILi3ELi2ELi4ENS5_IJNS4_1CILi1EEESB_SB_EEEEENS5_IJNSA_ILi128EEESE_NSA_ILi64EEEEEENS_12float_e4m3_tENS5_IJlSB_lEEESH_SI_NS4_8TiledMMAINS4_8MMA_AtomIJNS4_10MMA_TraitsINS4_19SM100_MMA_F8F6F4_SSEJSH_SH_fSE_SE_NS4_17integral_constantINS4_4UMMA5MajorELSP_0EEESQ_NSN_INSO_7ScaleInELSR_0EEESS_EEEEEENS4_6LayoutISC_NS5_IJNSA_ILi0EEESW_SW_EEEEENS5_IJNS4_10UnderscoreESZ_SZ_EEEEENS4_13SM90_TMA_LOADENS4_14ComposedLayoutINS4_7SwizzleILi2ELi4ELi3EEENS4_18smem_ptr_flag_bitsILi8EEENSV_INS5_IJNSA_ILi8EEESF_EEENS5_IJSF_SB_EEEEEEEvNS4_8identityES12_S1C_vS1D_EENS_8epilogue10collective18CollectiveEpilogueINS1F_23Sm100TmaWarpSpecializedILi2ELi2ELi64ELb0ELb0EEEJSG_NS5_IJNSV_ISE_SB_EENSV_ISF_SB_EEEEESH_SI_SH_SI_NS1F_6fusion15FusionCallbacksIS1J_NS1N_17LinearCombinationISH_fSH_fLNS_15FloatRoundStyleE2EEESG_S1M_JEEENS4_5SM1004TMEM4LOAD26SM100_TMEM_LOAD_32dp32b64xES12_S1C_NS4_39AutoVectorizingCopyWithAssumedAlignmentILi128EEENS4_14SM90_TMA_STOREES1C_S1Y_S1Y_EEEvvEEEEvNT_6ParamsE,@"STO_CUDA_ENTRY STV_DEFAULT"
_ZN7cutlass13device_kernelINS_4gemm6kernel13GemmUniversalIN4cute5tupleIJiiiiEEENS1_10collective13CollectiveMmaINS1_35MainloopSm100TmaUmmaWarpSpecializedILi3ELi2ELi4ENS5_IJNS4_1CILi1EEESB_SB_EEEEENS5_IJNSA_ILi128EEESE_NSA_ILi64EEEEEENS_12float_e4m3_tENS5_IJlSB_lEEESH_SI_NS4_8TiledMMAINS4_8MMA_AtomIJNS4_10MMA_TraitsINS4_19SM100_MMA_F8F6F4_SSEJSH_SH_fSE_SE_NS4_17integral_constantINS4_4UMMA5MajorELSP_0EEESQ_NSN_INSO_7ScaleInELSR_0EEESS_EEEEEENS4_6LayoutISC_NS5_IJNSA_ILi0EEESW_SW_EEEEENS5_IJNS4_10UnderscoreESZ_SZ_EEEEENS4_13SM90_TMA_LOADENS4_14ComposedLayoutINS4_7SwizzleILi2ELi4ELi3EEENS4_18smem_ptr_flag_bitsILi8EEENSV_INS5_IJNSA_ILi8EEESF_EEENS5_IJSF_SB_EEEEEEEvNS4_8identityES12_S1C_vS1D_EENS_8epilogue10collective18CollectiveEpilogueINS1F_23Sm100TmaWarpSpecializedILi2ELi2ELi64ELb0ELb0EEEJSG_NS5_IJNSV_ISE_SB_EENSV_ISF_SB_EEEEESH_SI_SH_SI_NS1F_6fusion15FusionCallbacksIS1J_NS1N_17LinearCombinationISH_fSH_fLNS_15FloatRoundStyleE2EEESG_S1M_JEEENS4_5SM1004TMEM4LOAD26SM100_TMEM_LOAD_32dp32b64xES12_S1C_NS4_39AutoVectorizingCopyWithAssumedAlignmentILi128EEENS4_14SM90_TMA_STOREES1C_S1Y_S1Y_EEEvvEEEEvNT_6ParamsE:
[----:B------:R-:W1:Y:S01]  /*0000*/  LDC R1, c[0x0][0x37c] ;  /* 0x0000df00ff017b82 */ /* 0x000e620000000800 */
[----:B------:R-:W2:Y:S01]  /*0010*/  S2R R189, SR_TID.X ;  /* 0x0000000000bd7919 */ /* 0x000ea20000002100 */
[----:B------:R-:W3:Y:S01]  /*0020*/  LDCU.64 UR4, c[0x0][0x890] ;  /* 0x00011200ff0477ac */ /* 0x000ee20008000a00 */
[----:B------:R-:W-:Y:S02]  /*0030*/  PRMT R171, RZ, 0x7610, R171 ;  /* 0x00007610ffab7816 */ /* 0x000fe400000000ab */
[----:B------:R-:W-:Y:S01]  /*0040*/  ELECT P5, URZ, PT ;  /* 0x0000000000ff782f */ /* 0x000fe200038a0000 */
[----:B------:R-:W4:Y:S01]  /*0050*/  LDCU.64 UR46, c[0x0][0x358] ;  /* 0x00006b00ff2e77ac */ /* 0x000f220008000a00 */
[----:B---3--:R-:W-:-:S04]  /*0060*/  UISETP.NE.U32.AND UP0, UPT, UR4, URZ, UPT ;  /* 0x000000ff0400728c */ /* 0x008fc8000bf05070 */
[----:B------:R-:W-:Y:S01]  /*0070*/  UISETP.NE.AND.EX UP0, UPT, UR5, URZ, UPT, UP0 ;  /* 0x000000ff0500728c */ /* 0x000fe2000bf05300 */
[----:B--2---:R-:W-:-:S05]  /*0080*/  SHF.R.U32.HI R173, RZ, 0x5, R189 ;  /* 0x00000005ffad7819 */ /* 0x004fca00000116bd */
[----:B------:R-:W2:Y:S02]  /*0090*/  SHFL.IDX PT, R0, R173, RZ, 0x1f ;  /* 0x00001fffad007589 */ /* 0x000ea400000e0000 */
[----:B--2---:R-:W-:Y:S01]  /*00a0*/  R2UR UR8, R0 ;  /* 0x00000000000872ca */ /* 0x004fe200000e0000 */
[----:B-1--4-:R-:W-:-:S14]  /*00b0*/  BRA.U UP0, `(.L_x_0) ;  /* 0x00000001002c7547 */ /* 0x012fdc000b800000 */
[----:B------:R-:W1:Y:S02]  /*00c0*/  LDCU.64 UR6, c[0x0][0x888] ;  /* 0x00011100ff0677ac */ /* 0x000e640008000a00 */
[----:B-1----:R-:W-:-:S04]  /*00d0*/  UISETP.NE.U32.AND UP0, UPT, UR6, URZ, UPT ;  /* 0x000000ff0600728c */ /* 0x002fc8000bf05070 */
[----:B------:R-:W-:-:S09]  /*00e0*/  UISETP.NE.AND.EX UP0, UPT, UR7, URZ, UPT, UP0 ;  /* 0x000000ff0700728c */ /* 0x000fd2000bf05300 */
[----:B------:R-:W-:Y:S05]  /*00f0*/  BRA.U !UP0, `(.L_x_1) ;  /* 0x0000000108107547 */ /* 0x000fea000b800000 */
[----:B------:R-:W1:Y:S02]  /*0100*/  LDC.64 R2, c[0x0][0x888] ;  /* 0x00022200ff027b82 */ /* 0x000e640000000a00 */
[----:B-1----:R1:W5:Y:S01]  /*0110*/  LDG.E R81, desc[UR46][R2.64] ;  /* 0x0000002e02517981 */ /* 0x002362000c1e1900 */
[----:B------:R-:W-:Y:S01]  /*0120*/  HFMA2 R171, -RZ, RZ, 0, 5.9604644775390625e-08 ;  /* 0x00000001ffab7431 */ /* 0x000fe200000001ff */
[----:B------:R-:W-:Y:S05]  /*0130*/  BRA `(.L_x_0) ;  /* 0x00000000000c7947 */ /* 0x000fea0003800000 */
.L_x_1:
[----:B------:R-:W1:Y:S01]  /*0140*/  LDCU UR6, c[0x0][0x880] ;  /* 0x00011000ff0677ac */ /* 0x000e620008000800 */
[----:B------:R-:W-:Y:S01]  /*0150*/  HFMA2 R171, -RZ, RZ, 0, 5.9604644775390625e-08 ;  /* 0x00000001ffab7431 */ /* 0x000fe200000001ff */
[----:B-1----:R-:W-:-:S07]  /*0160*/  MOV R81, UR6 ;  /* 0x0000000600517c02 */ /* 0x002fce0008000f00 */
.L_x_0:
[----:B------:R-:W2:Y:S02]  /*0170*/  LDCU.64 UR6, c[0x0][0x8b0] ;  /* 0x00011600ff0677ac */ /* 0x000ea40008000a00 */
[----:B--2---:R-:W-:-:S04]  /*0180*/  UISETP.NE.U32.AND UP0, UPT, UR6, URZ, UPT ;  /* 0x000000ff0600728c */ /* 0x004fc8000bf05070 */
[----:B------:R-:W-:-:S09]  /*0190*/  UISETP.NE.AND.EX UP0, UPT, UR7, URZ, UPT, UP0 ;  /* 0x000000ff0700728c */ /* 0x000fd2000bf05300 */
[----:B------:R-:W-:Y:S05]  /*01a0*/  BRA.U UP0, `(.L_x_2) ;  /* 0x0000000100247547 */ /* 0x000fea000b800000 */
[----:B------:R-:W2:Y:S02]  /*01b0*/  LDCU.64 UR6, c[0x0][0x8a8] ;  /* 0x00011500ff0677ac */ /* 0x000ea40008000a00 */
[----:B--2---:R-:W-:-:S04]  /*01c0*/  UISETP.NE.U32.AND UP0, UPT, UR6, URZ, UPT ;  /* 0x000000ff0600728c */ /* 0x004fc8000bf05070 */
[----:B------:R-:W-:-:S09]  /*01d0*/  UISETP.NE.AND.EX UP0, UPT, UR7, URZ, UPT, UP0 ;  /* 0x000000ff0700728c */ /* 0x000fd2000bf05300 */
[----:B------:R-:W-:Y:S05]  /*01e0*/  BRA.U !UP0, `(.L_x_3) ;  /* 0x00000001080c7547 */ /* 0x000fea000b800000 */
[----:B------:R-:W2:Y:S02]  /*01f0*/  LDC.64 R78, c[0x0][0x8a8] ;  /* 0x00022a00ff4e7b82 */ /* 0x000ea40000000a00 */
[----:B--2---:R2:W5:Y:S01]  /*0200*/  LDG.E R78, desc[UR46][R78.64] ;  /* 0x0000002e4e4e7981 */ /* 0x004562000c1e1900 */
[----:B------:R-:W-:Y:S05]  /*0210*/  BRA `(.L_x_2) ;  /* 0x0000000000087947 */ /* 0x000fea0003800000 */
.L_x_3:
[----:B------:R-:W2:Y:S02]  /*0220*/  LDCU UR6, c[0x0][0x8a0] ;  /* 0x00011400ff0677ac */ /* 0x000ea40008000800 */
[----:B--2---:R-:W-:Y:S02]  /*0230*/  MOV R78, UR6 ;  /* 0x00000006004e7c02 */ /* 0x004fe40008000f00 */
.L_x_2:
[----:B------:R-:W-:Y:S01]  /*0240*/  IMAD.U32 R0, RZ, RZ, UR8 ;  /* 0x00000008ff007e24 */ /* 0x000fe2000f8e00ff */
[----:B------:R-:W-:Y:S04]  /*0250*/  BSSY.RECONVERGENT B0, `(.L_x_4) ;  /* 0x000000c000007945 */ /* 0x000fe80003800200 */
[C---:B------:R-:W-:Y:S02]  /*0260*/  ISETP.NE.OR P1, PT, R0.reuse, 0x1, !P5 ;  /* 0x000000010000780c */ /* 0x040fe40006f25670 */
[----:B------:R-:W-:-:S11]  /*0270*/  ISETP.NE.OR P0, PT, R0, 0x3, !P5 ;  /* 0x000000030000780c */ /* 0x000fd60006f05670 */
[----:B------:R-:W-:Y:S05]  /*0280*/  @P1 BRA `(.L_x_5) ;  /* 0x0000000000201947 */ /* 0x000fea0003800000 */
[----:B------:R-:W3:Y:S02]  /*0290*/  LDCU.64 UR6, c[0x0][0x348] ;  /* 0x00006900ff0677ac */ /* 0x000ee40008000a00 */
[----:B---3--:R-:W-:Y:S02]  /*02a0*/  UIADD3 UR10, UP1, UPT, UR6, 0x80, URZ ;  /* 0x00000080060a7890 */ /* 0x008fe4000ff3e0ff */
[----:B------:R-:W-:Y:S02]  /*02b0*/  UIADD3 UR6, UP0, UPT, UR6, 0x180, URZ ;  /* 0x0000018006067890 */ /* 0x000fe4000ff1e0ff */
[----:B------:R-:W-:Y:S02]  /*02c0*/  UIADD3.X UR11, UPT, UPT, URZ, UR7, URZ, UP1, !UPT ;  /* 0x00000007ff0b7290 */ /* 0x000fe40008ffe4ff */
[----:B------:R-:W-:-:S07]  /*02d0*/  UIADD3.X UR7, UPT, UPT, URZ, UR7, URZ, UP0, !UPT ;  /* 0x00000007ff077290 */ /* 0x000fce00087fe4ff */
[----:B------:R3:W-:Y:S02]  /*02e0*/  UTMACCTL.PF [UR10] ;  /* 0x000000000a0079b9 */ /* 0x0007e40008040000 */
[----:B------:R3:W-:Y:S02]  /*02f0*/  UTMACCTL.PF [UR6] ;  /* 0x00000000060079b9 */ /* 0x0007e40008040000 */
[----:B---3--:R-:W-:Y:S01]  /*0300*/  NOP ;  /* 0x0000000000007918 */ /* 0x008fe20000000000 */
.L_x_5:
[----:B------:R-:W-:Y:S05]  /*0310*/  BSYNC.RECONVERGENT B0 ;  /* 0x0000000000007941 */ /* 0x000fea0003800200 */
.L_x_4:
[----:B------:R-:W-:Y:S04]  /*0320*/  BSSY.RECONVERGENT B0, `(.L_x_6) ;  /* 0x000000a000007945 */ /* 0x000fe80003800200 */
        /* <DEDUP_REMOVED lines=9> */
.L_x_7:
[----:B------:R-:W-:Y:S05]  /*03c0*/  BSYNC.RECONVERGENT B0 ;  /* 0x0000000000007941 */ /* 0x000fea0003800200 */
.L_x_6:
[----:B------:R-:W3:Y:S01]  /*03d0*/  LDCU.64 UR6, c[0x0][0x888] ;  /* 0x00011100ff0677ac */ /* 0x000ee20008000a00 */
[----:B------:R-:W-:Y:S02]  /*03e0*/  UISETP.EQ.U32.AND UP1, UPT, UR4, URZ, UPT ;  /* 0x000000ff0400728c */ /* 0x000fe4000bf22070 */
[----:B------:R-:W-:Y:S02]  /*03f0*/  UPLOP3.LUT UP2, UPT, UPT, UPT, UPT, 0x80, 0x8 ;  /* 0x000000000008789c */ /* 0x000fe40003f4f070 */
[----:B---3--:R-:W-:-:S04]  /*0400*/  UISETP.NE.U32.AND UP0, UPT, UR6, URZ, UPT ;  /* 0x000000ff0600728c */ /* 0x008fc8000bf05070 */
[----:B------:R-:W-:-:S04]  /*0410*/  UISETP.NE.AND.EX UP0, UPT, UR7, URZ, UPT, UP0 ;  /* 0x000000ff0700728c */ /* 0x000fc8000bf05300 */
[----:B------:R-:W-:-:S04]  /*0420*/  UISETP.EQ.OR.EX UP3, UPT, UR5, URZ, !UP0, UP1 ;  /* 0x000000ff0500728c */ /* 0x000fc8000c762710 */
[----:B------:R-:W-:-:S05]  /*0430*/  UP2UR UR50, UPR, URZ, 0x8 ;  /* 0x00000008ff327883 */ /* 0x000fca0008000000 */
[----:B------:R-:W-:Y:S07]  /*0440*/  BRA.U !UP3, `(.L_x_8) ;  /* 0x000000010b207547 */ /* 0x000fee000b800000 */
[----:B------:R-:W-:Y:S01]  /*0450*/  UISETP.NE.U32.AND UP2, UPT, UR4, URZ, UPT ;  /* 0x000000ff0400728c */ /* 0x000fe2000bf45070 */
[----:B-----5:R-:W-:Y:S01]  /*0460*/  FSETP.NEU.AND P0, PT, R81, RZ, PT ;  /* 0x000000ff5100720b */ /* 0x020fe20003f0d000 */
[----:B------:R-:W-:Y:S02]  /*0470*/  USEL UR4, URZ, 0xffffffff, UP0 ;  /* 0xffffffffff047887 */ /* 0x000fe40008000000 */
[----:B------:R-:W-:-:S10]  /*0480*/  UISETP.NE.AND.EX UP2, UPT, UR5, URZ, UPT, UP2 ;  /* 0x000000ff0500728c */ /* 0x000fd4000bf45320 */
[----:B------:R-:W-:Y:S01]  /*0490*/  VOTEU.ANY UP1, P0 ;  /* 0x0000000000ff7886 */ /* 0x000fe20000020100 */
[----:B------:R-:W-:-:S04]  /*04a0*/  @!UP2 USEL UR4, URZ, 0xffffffff, UP1 ;  /* 0xffffffffff04a887 */ /* 0x000fc80008800000 */
[----:B------:R-:W-:-:S04]  /*04b0*/  ULOP3.LUT UR4, UR4, 0x1, URZ, 0xc0, !UPT ;  /* 0x0000000104047892 */ /* 0x000fc8000f8ec0ff */
[----:B------:R-:W-:-:S11]  /*04c0*/  UISETP.NE.U32.AND UP2, UPT, UR4, 0x1, UPT ;  /* 0x000000010400788c */ /* 0x000fd6000bf45070 */
.L_x_8:
[----:B-1----:R-:W1:Y:S01]  /*04d0*/  SHFL.IDX PT, R2, R173, RZ, 0x1f ;  /* 0x00001fffad027589 */ /* 0x002e6200000e0000 */
[----:B------:R-:W-:-:S04]  /*04e0*/  UISETP.NE.AND UP1, UPT, UR8, 0x2, UPT ;  /* 0x000000020800788c */ /* 0x000fc8000bf25270 */
[----:B------:R-:W-:Y:S01]  /*04f0*/  USEL UR6, URZ, 0x1, UP1 ;  /* 0x00000001ff067887 */ /* 0x000fe20008800000 */
[----:B-1----:R-:W-:-:S13]  /*0500*/  ISETP.NE.AND P0, PT, R2, RZ, PT ;  /* 0x000000ff0200720c */ /* 0x002fda0003f05270 */
[----:B------:R-:W-:Y:S05]  /*0510*/  @P0 BRA `(.L_x_9) ;  /* 0x0000000000400947 */ /* 0x000fea0003800000 */
[----:B------:R-:W1:Y:S01]  /*0520*/  S2UR UR5, SR_CgaCtaId ;  /* 0x00000000000579c3 */ /* 0x000e620000008800 */
[----:B------:R-:W-:Y:S01]  /*0530*/  UMOV UR7, 0x400 ;  /* 0x0000040000077882 */ /* 0x000fe20000000000 */
[----:B------:R-:W-:Y:S01]  /*0540*/  UMOV UR4, 0x1 ;  /* 0x0000000100047882 */ /* 0x000fe20000000000 */
[----:B------:R-:W-:Y:S01]  /*0550*/  ELECT P0, URZ, PT ;  /* 0x0000000000ff782f */ /* 0x000fe20003800000 */
[----:B------:R-:W-:-:S04]  /*0560*/  UIADD3 UR10, UPT, UPT, -UR4, 0x100000, URZ ;  /* 0x00100000040a7890 */ /* 0x000fc8000fffe1ff */
[----:B------:R-:W-:Y:S02]  /*0570*/  USHF.L.U32 UR11, UR10, 0xb, URZ ;  /* 0x0000000b0a0b7899 */ /* 0x000fe400080006ff */
[----:B------:R-:W-:Y:S02]  /*0580*/  USHF.L.U32 UR10, UR10, 0x1, URZ ;  /* 0x000000010a0a7899 */ /* 0x000fe400080006ff */
[----:B-1----:R-:W-:Y:S01]  /*0590*/  ULEA UR5, UR5, UR7, 0x18 ;  /* 0x0000000705057291 */ /* 0x002fe2000f8ec0ff */
[----:B------:R-:W1:Y:S11]  /*05a0*/  FENCE.VIEW.ASYNC.S ;  /* 0x00000000000073c6 */ /* 0x000e760000000000 */
[----:B-1----:R1:W3:Y:S01]  /*05b0*/  SYNCS.EXCH.64 URZ, [UR5], UR10 ;  /* 0x0000000a05ff75b2 */ /* 0x0022e20008000100 */
[----:B------:R1:W4:Y:S01]  /*05c0*/  SYNCS.EXCH.64 URZ, [UR5+0x18], UR10 ;  /* 0x0000180a05ff75b2 */ /* 0x0003220008000100 */
[----:B------:R1:W1:Y:S01]  /*05d0*/  SYNCS.EXCH.64 URZ, [UR5+0x8], UR10 ;  /* 0x0000080a05ff75b2 */ /* 0x0002620008000100 */
[----:B------:R1:W1:Y:S01]  /*05e0*/  SYNCS.EXCH.64 URZ, [UR5+0x20], UR10 ;  /* 0x0000200a05ff75b2 */ /* 0x0002620008000100 */
[----:B------:R1:W1:Y:S01]  /*05f0*/  SYNCS.EXCH.64 URZ, [UR5+0x10], UR10 ;  /* 0x0000100a05ff75b2 */ /* 0x0002620008000100 */
[----:B------:R1:W1:Y:S01]  /*0600*/  SYNCS.EXCH.64 URZ, [UR5+0x28], UR10 ;  /* 0x0000280a05ff75b2 */ /* 0x0002620008000100 */
[----:B------:R-:W-:Y:S01]  /*0610*/  NOP ;  /* 0x0000000000007918 */ /* 0x000fe20000000000 */
.L_x_9:
[----:B------:R-:W2:Y:S01]  /*0620*/  SHFL.IDX PT, R2, R173, RZ, 0x1f ;  /* 0x00001fffad027589 */ /* 0x000ea200000e0000 */
[----:B------:R-:W-:Y:S01]  /*0630*/  NOP ;  /* 0x0000000000007918 */ /* 0x000fe20000000000 */
[----:B--2---:R-:W-:-:S13]  /*0640*/  ISETP.NE.AND P0, PT, R2, 0x1, PT ;  /* 0x000000010200780c */ /* 0x004fda0003f05270 */
[----:B------:R-:W-:Y:S05]  /*0650*/  @P0 BRA `(.L_x_10) ;  /* 0x0000000000480947 */ /* 0x000fea0003800000 */
[----:B------:R-:W2:Y:S01]  /*0660*/  S2UR UR7, SR_CgaCtaId ;  /* 0x00000000000779c3 */ /* 0x000ea20000008800 */
[----:B------:R-:W-:Y:S01]  /*0670*/  UMOV UR9, 0x400 ;  /* 0x0000040000097882 */ /* 0x000fe20000000000 */
[----:B-1----:R-:W-:Y:S01]  /*0680*/  UMOV UR5, 0x20 ;  /* 0x0000002000057882 */ /* 0x002fe20000000000 */
[----:B------:R-:W-:Y:S01]  /*0690*/  UMOV UR4, 0x80 ;  /* 0x0000008000047882 */ /* 0x000fe20000000000 */
[----:B------:R-:W-:-:S04]  /*06a0*/  UIADD3 UR10, UPT, UPT, -UR5, 0x100000, URZ ;  /* 0x00100000050a7890 */ /* 0x000fc8000fffe1ff */
[----:B------:R-:W-:Y:S02]  /*06b0*/  USHF.L.U32 UR11, UR10, 0xb, URZ ;  /* 0x0000000b0a0b7899 */ /* 0x000fe400080006ff */
[----:B------:R-:W-:Y:S02]  /*06c0*/  USHF.L.U32 UR10, UR10, 0x1, URZ ;  /* 0x000000010a0a7899 */ /* 0x000fe400080006ff */
[----:B------:R-:W-:-:S04]  /*06d0*/  UIADD3 UR4, UPT, UPT, -UR4, 0x100000, URZ ;  /* 0x0010000004047890 */ /* 0x000fc8000fffe1ff */
[----:B------:R-:W-:Y:S02]  /*06e0*/  USHF.L.U32 UR5, UR4, 0xb, URZ ;  /* 0x0000000b04057899 */ /* 0x000fe400080006ff */
[----:B------:R-:W-:Y:S01]  /*06f0*/  USHF.L.U32 UR4, UR4, 0x1, URZ ;  /* 0x0000000104047899 */ /* 0x000fe200080006ff */
[----:B------:R-:W-:Y:S01]  /*0700*/  ELECT P0, URZ, PT ;  /* 0x0000000000ff782f */ /* 0x000fe20003800000 */
[----:B--2---:R-:W-:Y:S01]  /*0710*/  ULEA UR7, UR7, UR9, 0x18 ;  /* 0x0000000907077291 */ /* 0x004fe2000f8ec0ff */
[----:B------:R-:W1:Y:S11]  /*0720*/  FENCE.VIEW.ASYNC.S ;  /* 0x00000000000073c6 */ /* 0x000e760000000000 */
[----:B-1----:R2:W1:Y:S01]  /*0730*/  SYNCS.EXCH.64 URZ, [UR7+0x30], UR10 ;  /* 0x0000300a07ff75b2 */ /* 0x0024620008000100 */
[----:B------:R2:W1:Y:S01]  /*0740*/  SYNCS.EXCH.64 URZ, [UR7+0x40], UR4 ;  /* 0x0000400407ff75b2 */ /* 0x0004620008000100 */
[----:B------:R2:W1:Y:S01]  /*0750*/  SYNCS.EXCH.64 URZ, [UR7+0x38], UR10 ;  /* 0x0000380a07ff75b2 */ /* 0x0004620008000100 */
[----:B------:R2:W1:Y:S02]  /*0760*/  SYNCS.EXCH.64 URZ, [UR7+0x48], UR4 ;  /* 0x0000480407ff75b2 */ /* 0x0004640008000100 */
[----:B--2---:R-:W-:Y:S01]  /*0770*/  NOP ;  /* 0x0000000000007918 */ /* 0x004fe20000000000 */
.L_x_10:
[----:B------:R-:W2:Y:S01]  /*0780*/  SHFL.IDX PT, R2, R173, RZ, 0x1f ;  /* 0x00001fffad027589 */ /* 0x000ea200000e0000 */
[----:B------:R-:W-:Y:S01]  /*0790*/  NOP ;  /* 0x0000000000007918 */ /* 0x000fe20000000000 */
[----:B--2---:R-:W-:-:S13]  /*07a0*/  ISETP.NE.AND P0, PT, R2, 0x3, PT ;  /* 0x000000030200780c */ /* 0x004fda0003f05270 */
[----:B------:R-:W-:Y:S05]  /*07b0*/  @P0 BRA `(.L_x_11) ;  /* 0x0000000000300947 */ /* 0x000fea0003800000 */
[----:B-1----:R-:W1:Y:S01]  /*07c0*/  S2UR UR5, SR_CgaCtaId ;  /* 0x00000000000579c3 */ /* 0x002e620000008800 */
        /* <DEDUP_REMOVED lines=8> */
[----:B-1----:R2:W1:Y:S01]  /*0850*/  SYNCS.EXCH.64 URZ, [UR5+0x50], UR10 ;  /* 0x0000500a05ff75b2 */ /* 0x0024620008000100 */
[----:B------:R2:W1:Y:S02]  /*0860*/  SYNCS.EXCH.64 URZ, [UR5+0x58], UR10 ;  /* 0x0000580a05ff75b2 */ /* 0x0004640008000100 */
[----:B--2---:R-:W-:Y:S01]  /*0870*/  NOP ;  /* 0x0000000000007918 */ /* 0x004fe20000000000 */
.L_x_11:
[----:B------:R-:W2:Y:S01]  /*0880*/  SHFL.IDX PT, R2, R173, RZ, 0x1f ;  /* 0x00001fffad027589 */ /* 0x000ea200000e0000 */
[----:B------:R-:W-:Y:S01]  /*0890*/  NOP ;  /* 0x0000000000007918 */ /* 0x000fe20000000000 */
[----:B--2---:R-:W-:-:S13]  /*08a0*/  ISETP.NE.AND P0, PT, R2, 0x4, PT ;  /* 0x000000040200780c */ /* 0x004fda0003f05270 */
[----:B------:R-:W-:Y:S05]  /*08b0*/  @P0 BRA `(.L_x_12) ;  /* 0x00000000004c0947 */ /* 0x000fea0003800000 */
[----:B-1----:R-:W1:Y:S01]  /*08c0*/  S2UR UR5, SR_CgaCtaId ;  /* 0x00000000000579c3 */ /* 0x002e620000008800 */
[----:B------:R-:W-:Y:S01]  /*08d0*/  UMOV UR9, 0x100 ;  /* 0x0000010000097882 */ /* 0x000fe20000000000 */
[----:B------:R-:W-:Y:S01]  /*08e0*/  UMOV UR7, 0x400 ;  /* 0x0000040000077882 */ /* 0x000fe20000000000 */
[----:B------:R-:W-:Y:S01]  /*08f0*/  USEL UR9, UR9, 0xe0, UP2 ;  /* 0x000000e009097887 */ /* 0x000fe20009000000 */
[----:B------:R-:W-:Y:S01]  /*0900*/  UMOV UR4, 0x1 ;  /* 0x0000000100047882 */ /* 0x000fe20000000000 */
[----:B------:R-:W-:Y:S01]  /*0910*/  ELECT P0, URZ, PT ;  /* 0x0000000000ff782f */ /* 0x000fe20003800000 */
[----:B------:R-:W-:-:S04]  /*0920*/  UIADD3 UR10, UPT, UPT, -UR4, 0x100000, URZ ;  /* 0x00100000040a7890 */ /* 0x000fc8000fffe1ff */
[----:B------:R-:W-:Y:S02]  /*0930*/  USHF.L.U32 UR11, UR10, 0xb, URZ ;  /* 0x0000000b0a0b7899 */ /* 0x000fe400080006ff */
[----:B------:R-:W-:Y:S02]  /*0940*/  USHF.L.U32 UR10, UR10, 0x1, URZ ;  /* 0x000000010a0a7899 */ /* 0x000fe400080006ff */
[----:B------:R-:W-:-:S04]  /*0950*/  UIADD3 UR12, UPT, UPT, -UR9, 0x100000, URZ ;  /* 0x00100000090c7890 */ /* 0x000fc8000fffe1ff */
[----:B------:R-:W-:Y:S02]  /*0960*/  USHF.L.U32 UR13, UR12, 0xb, URZ ;  /* 0x0000000b0c0d7899 */ /* 0x000fe400080006ff */
[----:B------:R-:W-:Y:S02]  /*0970*/  USHF.L.U32 UR12, UR12, 0x1, URZ ;  /* 0x000000010c0c7899 */ /* 0x000fe400080006ff */
[----:B-1----:R-:W-:Y:S01]  /*0980*/  ULEA UR5, UR5, UR7, 0x18 ;  /* 0x0000000705057291 */ /* 0x002fe2000f8ec0ff */
[----:B------:R-:W1:Y:S11]  /*0990*/  FENCE.VIEW.ASYNC.S ;  /* 0x00000000000073c6 */ /* 0x000e760000000000 */
[----:B-1----:R2:W1:Y:S01]  /*09a0*/  SYNCS.EXCH.64 URZ, [UR5+0x60], UR10 ;  /* 0x0000600a05ff75b2 */ /* 0x0024620008000100 */
[----:B------:R2:W1:Y:S01]  /*09b0*/  SYNCS.EXCH.64 URZ, [UR5+0x70], UR12 ;  /* 0x0000700c05ff75b2 */ /* 0x0004620008000100 */
[----:B------:R2:W1:Y:S01]  /*09c0*/  SYNCS.EXCH.64 URZ, [UR5+0x68], UR10 ;  /* 0x0000680a05ff75b2 */ /* 0x0004620008000100 */
[----:B------:R2:W1:Y:S02]  /*09d0*/  SYNCS.EXCH.64 URZ, [UR5+0x78], UR12 ;  /* 0x0000780c05ff75b2 */ /* 0x0004640008000100 */
[----:B--2---:R-:W-:Y:S01]  /*09e0*/  NOP ;  /* 0x0000000000007918 */ /* 0x004fe20000000000 */
.L_x_12:
        /* <DEDUP_REMOVED lines=20> */
[----:B------:R2:W1:Y:S01]  /*0b30*/  SYNCS.EXCH.64 URZ, [UR7+0xa8], UR4 ;  /* 0x0000a80407ff75b2 */ /* 0x0004620008000100 */
[----:B------:R2:W1:Y:S01]  /*0b40*/  SYNCS.EXCH.64 URZ, [UR7+0x90], UR10 ;  /* 0x0000900a07ff75b2 */ /* 0x0004620008000100 */
[----:B------:R2:W1:Y:S01]  /*0b50*/  SYNCS.EXCH.64 URZ, [UR7+0xb0], UR4 ;  /* 0x0000b00407ff75b2 */ /* 0x0004620008000100 */
[----:B------:R2:W1:Y:S01]  /*0b60*/  SYNCS.EXCH.64 URZ, [UR7+0x98], UR10 ;  /* 0x0000980a07ff75b2 */ /* 0x0004620008000100 */
[----:B------:R2:W1:Y:S02]  /*0b70*/  SYNCS.EXCH.64 URZ, [UR7+0xb8], UR4 ;  /* 0x0000b80407ff75b2 */ /* 0x0004640008000100 */
[----:B--2---:R-:W-:Y:S01]  /*0b80*/  NOP ;  /* 0x0000000000007918 */ /* 0x004fe20000000000 */
.L_x_13:
        /* <DEDUP_REMOVED lines=18> */
.L_x_14:
[----:B-1----:R-:W1:Y:S01]  /*0cb0*/  S2UR UR5, SR_CTAID.X ;  /* 0x00000000000579c3 */ /* 0x002e620000002500 */
[----:B------:R-:W-:-:S05]  /*0cc0*/  CS2R.32 R170, SR_CgaSize ;  /* 0x0000000000aa7805 */ /* 0x000fca0000008a00 */
[----:B------:R-:W-:-:S05]  /*0cd0*/  IMAD R170, R170, -0xa0, RZ ;  /* 0xffffff60aaaa7824 */ /* 0x000fca00078e02ff */
[----:B------:R-:W-:-:S14]  /*0ce0*/  R2UR UR9, R170 ;  /* 0x00000000aa0972ca */ /* 0x000fdc00000e0000 */
[----:B------:R-:W2:Y:S01]  /*0cf0*/  LDCU UR9, c[0x0][UR9+0x2b0] ;  /* 0x00005600090977ac */ /* 0x000ea20008000800 */
[----:B------:R-:W-:Y:S01]  /*0d00*/  NOP ;  /* 0x0000000000007918 */ /* 0x000fe20000000000 */
[----:B------:R-:W-:-:S05]  /*0d10*/  CS2R.32 R170, SR_CgaSize ;  /* 0x0000000000aa7805 */ /* 0x000fca0000008a00 */
[----:B------:R-:W-:-:S05]  /*0d20*/  IMAD R170, R170, -0xa0, RZ ;  /* 0xffffff60aaaa7824 */ /* 0x000fca00078e02ff */
[----:B------:R-:W-:-:S14]  /*0d30*/  R2UR UR7, R170 ;  /* 0x00000000aa0772ca */ /* 0x000fdc00000e0000 */
[----:B------:R-:W3:Y:S01]  /*0d40*/  LDCU UR7, c[0x0][UR7+0x2b4] ;  /* 0x00005680070777ac */ /* 0x000ee20008000800 */
[----:B------:R-:W4:Y:S08]  /*0d50*/  S2UR UR4, SR_CTAID.Y ;  /* 0x00000000000479c3 */ /* 0x000f300000002600 */
[----:B------:R-:W3:Y:S01]  /*0d60*/  LDC R9, c[0x0][0xb24] ;  /* 0x0002c900ff097b82 */ /* 0x000ee20000000800 */
[----:B-1----:R-:W-:-:S02]  /*0d70*/  I2FP.F32.U32 R5, UR5 ;  /* 0x0000000500057c45 */ /* 0x002fc40008201000 */
[----:B------:R-:W-:-:S05]  /*0d80*/  CS2R.32 R3, SR_CgaSize ;  /* 0x0000000000037805 */ /* 0x000fca0000008a00 */
[----:B------:R-:W-:-:S06]  /*0d90*/  IMAD R3, R3, -0xa0, RZ ;  /* 0xffffff6003037824 */ /* 0x000fcc00078e02ff */
[----:B------:R-:W1:Y:S01]  /*0da0*/  LDC R3, c[0x0][R3+0x2a0] ;  /* 0x0000a80003037b82 */ /* 0x000e620000000800 */
[----:B------:R-:W-:Y:S01]  /*0db0*/  MOV R21, UR5 ;  /* 0x0000000500157c02 */ /* 0x000fe20008000f00 */
[----:B--2---:R-:W-:Y:S01]  /*0dc0*/  FMUL R5, R5, UR9 ;  /* 0x0000000905057c20 */ /* 0x004fe20008400000 */
[----:B----4-:R-:W-:Y:S02]  /*0dd0*/  I2FP.F32.U32 R4, UR4 ;  /* 0x0000000400047c45 */ /* 0x010fe40008201000 */
[----:B------:R-:W-:-:S05]  /*0de0*/  CS2R.32 R2, SR_CgaSize ;  /* 0x0000000000027805 */ /* 0x000fca0000008a00 */
[----:B------:R-:W-:-:S06]  /*0df0*/  IMAD R2, R2, -0xa0, RZ ;  /* 0xffffff6002027824 */ /* 0x000fcc00078e02ff */
[----:B------:R-:W2:Y:S01]  /*0e00*/  LDC R2, c[0x0][R2+0x2a4] ;  /* 0x0000a90002027b82 */ /* 0x000ea20000000800 */
[----:B------:R-:W4:Y:S01]  /*0e10*/  F2I.U32.TRUNC.NTZ R170, R5 ;  /* 0x0000000500aa7305 */ /* 0x000f22000020f000 */
[----:B------:R-:W-:Y:S01]  /*0e20*/  MOV R20, UR4 ;  /* 0x0000000400147c02 */ /* 0x000fe20008000f00 */
[----:B---3--:R-:W-:-:S05]  /*0e30*/  FMUL R4, R4, UR7 ;  /* 0x0000000704047c20 */ /* 0x008fca0008400000 */
[----:B------:R-:W-:Y:S01]  /*0e40*/  BAR.SYNC.DEFER_BLOCKING 0x0 ;  /* 0x0000000000007b1d */ /* 0x000fe20000010000 */
[----:B------:R-:W-:-:S05]  /*0e50*/  ISETP.GE.AND P0, PT, R9, 0x1, PT ;  /* 0x000000010900780c */ /* 0x000fca0003f06270 */
[----:B------:R-:W3:Y:S02]  /*0e60*/  F2I.U32.TRUNC.NTZ R147, R4 ;  /* 0x0000000400937305 */ /* 0x000ee4000020f000 */
[----:B------:R-:W2:Y:S01]  /*0e70*/  S2UR UR36, SR_CTAID.Z ;  /* 0x00000000002479c3 */ /* 0x000ea20000002700 */
[----:B----4-:R-:W-:-:S05]  /*0e80*/  IADD3 R170, PT, PT, -R170, RZ, RZ ;  /* 0x000000ffaaaa7210 */ /* 0x010fca0007ffe1ff */
[----:B-1----:R-:W-:Y:S01]  /*0e90*/  IMAD R170, R3, R170, UR5 ;  /* 0x0000000503aa7e24 */ /* 0x002fe2000f8e02aa */
[----:B---3--:R-:W-:-:S05]  /*0ea0*/  IADD3 R147, PT, PT, -R147, RZ, RZ ;  /* 0x000000ff93937210 */ /* 0x008fca0007ffe1ff */
[----:B--2---:R-:W-:Y:S01]  /*0eb0*/  IMAD R147, R2, R147, UR4 ;  /* 0x0000000402937e24 */ /* 0x004fe2000f8e0293 */
[----:B------:R-:W-:Y:S06]  /*0ec0*/  @!P0 BRA `(.L_x_15) ;  /* 0x0000000000b88947 */ /* 0x000fec0003800000 */
[----:B------:R-:W1:Y:S01]  /*0ed0*/  LDC.64 R4, c[0x0][0xb18] ;  /* 0x0002c600ff047b82 */ /* 0x000e620000000a00 */
[----:B------:R-:W-:-:S07]  /*0ee0*/  ISETP.NE.AND P0, PT, R9, 0x1, PT ;  /* 0x000000010900780c */ /* 0x000fce0003f05270 */
[----:B------:R-:W2:Y:S08]  /*0ef0*/  LDC R10, c[0x0][0xb0c] ;  /* 0x0002c300ff0a7b82 */ /* 0x000eb00000000800 */
[----:B------:R-:W3:Y:S08]  /*0f00*/  LDC R11, c[0x0][0x370] ;  /* 0x0000dc00ff0b7b82 */ /* 0x000ef00000000800 */
[----:B------:R-:W4:Y:S01]  /*0f10*/  LDC R12, c[0x0][0x374] ;  /* 0x0000dd00ff0c7b82 */ /* 0x000f220000000800 */
[----:B-1----:R-:W-:-:S07]  /*0f20*/  ISETP.NE.AND P1, PT, R4, 0x1, PT ;  /* 0x000000010400780c */ /* 0x002fce0003f25270 */
[----:B------:R-:W3:Y:S01]  /*0f30*/  LDC.64 R6, c[0x0][0xb10] ;  /* 0x0002c400ff067b82 */ /* 0x000ee20000000a00 */
[----:B--2---:R-:W-:-:S07]  /*0f40*/  ISETP.NE.AND P2, PT, R10, 0x1, PT ;  /* 0x000000010a00780c */ /* 0x004fce0003f45270 */
[----:B------:R-:W1:Y:S08]  /*0f50*/  LDC R8, c[0x0][0xb20] ;  /* 0x0002c800ff087b82 */ /* 0x000e700000000800 */
[----:B------:R-:W2:Y:S01]  /*0f60*/  LDC.64 R2, c[0x0][0xb28] ;  /* 0x0002ca00ff027b82 */ /* 0x000ea20000000a00 */
[----:B----4-:R-:W-:-:S04]  /*0f70*/  IMAD.HI.U32 R13, R12, R5, RZ ;  /* 0x000000050c0d7227 */ /* 0x010fc800078e00ff */
[----:B------:R-:W-:-:S04]  /*0f80*/  IMAD.HI.U32 R5, R20, R5, RZ ;  /* 0x0000000514057227 */ /* 0x000fc800078e00ff */
[----:B---3--:R-:W-:-:S04]  /*0f90*/  IMAD.HI.U32 R14, R11, R6, RZ ;  /* 0x000000060b0e7227 */ /* 0x008fc800078e00ff */
[C---:B------:R-:W-:Y:S01]  /*0fa0*/  IMAD.HI.U32 R16, R21.reuse, R6, RZ ;  /* 0x0000000615107227 */ /* 0x040fe200078e00ff */
[-C--:B------:R-:W-:Y:S02]  /*0fb0*/  @P2 SHF.R.U32.HI R11, RZ, R7.reuse, R14 ;  /* 0x00000007ff0b2219 */ /* 0x080fe4000001160e */
[-C--:B-1----:R-:W-:Y:S02]  /*0fc0*/  @P1 SHF.R.U32.HI R12, RZ, R8.reuse, R13 ;  /* 0x00000008ff0c1219 */ /* 0x082fe4000001160d */
[----:B------:R-:W-:Y:S02]  /*0fd0*/  SHF.R.U32.HI R5, RZ, R8, R5 ;  /* 0x00000008ff057219 */ /* 0x000fe40000011605 */
[----:B------:R-:W-:Y:S02]  /*0fe0*/  SHF.R.U32.HI R16, RZ, R7, R16 ;  /* 0x00000007ff107219 */ /* 0x000fe40000011610 */
[----:B------:R-:W-:Y:S01]  /*0ff0*/  SEL R5, R20, R5, !P1 ;  /* 0x0000000514057207 */ /* 0x000fe20004800000 */
[----:B--2---:R-:W-:Y:S01]  /*1000*/  IMAD.HI.U32 R14, R12, R2, RZ ;  /* 0x000000020c0e7227 */ /* 0x004fe200078e00ff */
[----:B------:R-:W-:-:S02]  /*1010*/  SEL R7, R21, R16, !P2 ;  /* 0x0000001015077207 */ /* 0x000fc40005000000 */
[----:B------:R-:W-:Y:S01]  /*1020*/  IADD3 R13, PT, PT, -R5, RZ, RZ ;  /* 0x000000ff050d7210 */ /* 0x000fe20007ffe1ff */
[----:B------:R-:W-:Y:S01]  /*1030*/  IMAD.HI.U32 R6, R11, R2, RZ ;  /* 0x000000020b067227 */ /* 0x000fe200078e00ff */
[----:B------:R-:W-:-:S03]  /*1040*/  @P0 SHF.R.U32.HI R12, RZ, R3, R14 ;  /* 0x00000003ff0c0219 */ /* 0x000fc6000001160e */
[----:B------:R-:W-:Y:S01]  /*1050*/  IMAD R13, R4, R13, R20 ;  /* 0x0000000d040d7224 */ /* 0x000fe200078e0214 */
[----:B------:R-:W-:Y:S01]  /*1060*/  @P0 SHF.R.U32.HI R11, RZ, R3, R6 ;  /* 0x00000003ff0b0219 */ /* 0x000fe20000011606 */
[----:B------:R-:W-:-:S04]  /*1070*/  IMAD R12, R12, R9, RZ ;  /* 0x000000090c0c7224 */ /* 0x000fc800078e02ff */
[----:B------:R-:W-:Y:S01]  /*1080*/  IMAD R6, R11, R9, RZ ;  /* 0x000000090b067224 */ /* 0x000fe200078e02ff */
[----:B------:R-:W-:-:S04]  /*1090*/  ISETP.GE.AND P1, PT, R5, R12, PT ;  /* 0x0000000c0500720c */ /* 0x000fc80003f26270 */
[----:B------:R-:W-:Y:S01]  /*10a0*/  ISETP.GE.OR P1, PT, R7, R6, P1 ;  /* 0x000000060700720c */ /* 0x000fe20000f26670 */
[----:B------:R-:W-:-:S05]  /*10b0*/  IMAD.HI.U32 R6, R5, R2, RZ ;  /* 0x0000000205067227 */ /* 0x000fca00078e00ff */
[----:B------:R-:W-:-:S04]  /*10c0*/  SHF.R.U32.HI R6, RZ, R3, R6 ;  /* 0x00000003ff067219 */ /* 0x000fc80000011606 */
[----:B------:R-:W-:-:S03]  /*10d0*/  SEL R6, R5, R6, !P0 ;  /* 0x0000000605067207 */ /* 0x000fc60004000000 */
[----:B------:R-:W-:Y:S01]  /*10e0*/  @!P1 IMAD.HI.U32 R8, R7, R2, RZ ;  /* 0x0000000207089227 */ /* 0x000fe200078e00ff */
[----:B------:R-:W-:-:S04]  /*10f0*/  IADD3 R2, PT, PT, -R6, RZ, RZ ;  /* 0x000000ff06027210 */ /* 0x000fc80007ffe1ff */
[----:B------:R-:W-:Y:S01]  /*1100*/  @!P1 SHF.R.U32.HI R8, RZ, R3, R8 ;  /* 0x00000003ff089219 */ /* 0x000fe20000011608 */
[----:B------:R-:W-:-:S03]  /*1110*/  IMAD R2, R9, R2, R5 ;  /* 0x0000000209027224 */ /* 0x000fc600078e0205 */
[----:B------:R-:W-:-:S05]  /*1120*/  @!P1 SEL R3, R7, R8, !P0 ;  /* 0x0000000807039207 */ /* 0x000fca0004000000 */
[--C-:B------:R-:W-:Y:S02]  /*1130*/  @!P1 IMAD.IADD R6, R6, 0x1, -R3.reuse ;  /* 0x0000000106069824 */ /* 0x100fe400078e0a03 */
[----:B------:R-:W-:Y:S01]  /*1140*/  @!P1 IMAD R3, R2, R11, R3 ;  /* 0x0000000b02039224 */ /* 0x000fe200078e0203 */
[----:B------:R-:W-:Y:S01]  /*1150*/  IADD3 R2, PT, PT, -R7, RZ, RZ ;  /* 0x000000ff07027210 */ /* 0x000fe20007ffe1ff */
[----:B------:R-:W-:Y:S02]  /*1160*/  @!P1 IMAD R5, R6, R9, R7 ;  /* 0x0000000906059224 */ /* 0x000fe400078e0207 */
[----:B------:R-:W-:Y:S02]  /*1170*/  @!P1 IMAD.MOV.U32 R7, RZ, RZ, R3 ;  /* 0x000000ffff079224 */ /* 0x000fe400078e0003 */
[----:B------:R-:W-:Y:S02]  /*1180*/  IMAD R2, R10, R2, R21 ;  /* 0x000000020a027224 */ /* 0x000fe400078e0215 */
[----:B------:R-:W-:-:S02]  /*1190*/  IMAD R20, R5, R4, R13 ;  /* 0x0000000405147224 */ /* 0x000fc400078e020d */
[----:B------:R-:W-:Y:S02]  /*11a0*/  IMAD R21, R7, R10, R2 ;  /* 0x0000000a07157224 */ /* 0x000fe400078e0202 */
.L_x_15:
[----:B------:R-:W1:Y:S01]  /*11b0*/  LDCU UR4, c[0x0][0xb30] ;  /* 0x00016600ff0477ac */ /* 0x000e620008000800 */
[----:B------:R-:W2:Y:S08]  /*11c0*/  S2UR UR37, SR_CgaCtaId ;  /* 0x00000000002579c3 */ /* 0x000eb00000008800 */
[----:B------:R-:W3:Y:S01]  /*11d0*/  LDC R72, c[0x0][0xb24] ;  /* 0x0002c900ff487b82 */ /* 0x000ee20000000800 */
[----:B-1----:R-:W-:-:S09]  /*11e0*/  UISETP.NE.AND UP1, UPT, UR4, 0x1, UPT ;  /* 0x000000010400788c */ /* 0x002fd2000bf25270 */
[----:B--2---:R-:W-:Y:S05]  /*11f0*/  BRA.U UP1, `(.L_x_16) ;  /* 0x0000000101407547 */ /* 0x004fea000b800000 */
[----:B------:R-:W1:Y:S08]  /*1200*/  LDC.64 R4, c[0x0][0xb10] ;  /* 0x0002c400ff047b82 */ /* 0x000e700000000a00 */
[----:B------:R-:W2:Y:S08]  /*1210*/  LDC.64 R2, c[0x0][0xb18] ;  /* 0x0002c600ff027b82 */ /* 0x000eb00000000a00 */
[----:B------:R-:W4:Y:S08]  /*1220*/  LDC R6, c[0x0][0xb20] ;  /* 0x0002c800ff067b82 */ /* 0x000f300000000800 */
[----:B------:R-:W3:Y:S01]  /*1230*/  LDC R8, c[0x0][0xb0c] ;  /* 0x0002c300ff087b82 */ /* 0x000ee20000000800 */
[----:B-1----:R-:W-:-:S05]  /*1240*/  IMAD.HI.U32 R4, R21, R4, RZ ;  /* 0x0000000415047227 */ /* 0x002fca00078e00ff */
[----:B------:R-:W-:Y:S01]  /*1250*/  SHF.R.U32.HI R4, RZ, R5, R4 ;  /* 0x00000005ff047219 */ /* 0x000fe20000011604 */
[----:B--2---:R-:W-:Y:S01]  /*1260*/  IMAD.HI.U32 R3, R20, R3, RZ ;  /* 0x0000000314037227 */ /* 0x004fe200078e00ff */
[----:B------:R-:W-:-:S04]  /*1270*/  ISETP.NE.AND P0, PT, R2, 0x1, PT ;  /* 0x000000010200780c */ /* 0x000fc80003f05270 */
[----:B----4-:R-:W-:-:S04]  /*1280*/  SHF.R.U32.HI R3, RZ, R6, R3 ;  /* 0x00000006ff037219 */ /* 0x010fc80000011603 */
[----:B------:R-:W-:Y:S02]  /*1290*/  SEL R3, R20, R3, !P0 ;  /* 0x0000000314037207 */ /* 0x000fe40004000000 */
[----:B---3--:R-:W-:-:S04]  /*12a0*/  ISETP.NE.AND P1, PT, R8, 0x1, PT ;  /* 0x000000010800780c */ /* 0x008fc80003f25270 */
[----:B------:R-:W-:-:S05]  /*12b0*/  SEL R4, R21, R4, !P1 ;  /* 0x0000000415047207 */ /* 0x000fca0004800000 */
[----:B------:R-:W-:Y:S02]  /*12c0*/  IMAD.IADD R5, R3, 0x1, -R4 ;  /* 0x0000000103057824 */ /* 0x000fe400078e0a04 */
[----:B------:R-:W-:Y:S02]  /*12d0*/  IMAD.IADD R3, R4, 0x1, -R3 ;  /* 0x0000000104037824 */ /* 0x000fe400078e0a03 */
[----:B------:R-:W-:Y:S02]  /*12e0*/  IMAD R21, R5, R8, R21 ;  /* 0x0000000805157224 */ /* 0x000fe400078e0215 */
[----:B------:R-:W-:-:S07]  /*12f0*/  IMAD R20, R3, R2, R20 ;  /* 0x0000000203147224 */ /* 0x000fce00078e0214 */
.L_x_16:
[----:B------:R-:W-:Y:S01]  /*1300*/  BAR.SYNC.DEFER_BLOCKING 0x0 ;  /* 0x0000000000007b1d */ /* 0x000fe20000010000 */
[----:B------:R-:W-:Y:S01]  /*1310*/  UISETP.NE.AND UP1, UPT, UR8, 0x2, UPT ;  /* 0x000000020800788c */ /* 0x000fe2000bf25270 */
[----:B------:R-:W-:Y:S02]  /*1320*/  ISETP.NE.OR P5, PT, R0, 0x2, !P5 ;  /* 0x000000020000780c */ /* 0x000fe40006fa5670 */
[----:B------:R-:W-:-:S06]  /*1330*/  LOP3.LUT R2, R189, 0x1f, RZ, 0xc0, !PT ;  /* 0x0000001fbd027812 */ /* 0x000fcc00078ec0ff */
[----:B------:R-:W-:Y:S05]  /*1340*/  BRA.U UP1, `(.L_x_17) ;  /* 0x0000001101307547 */ /* 0x000fea000b800000 */
[----:B------:R-:W1:Y:S01]  /*1350*/  LDCU UR13, c[0x0][0x38c] ;  /* 0x00007180ff0d77ac */ /* 0x000e620008000800 */
[----:B------:R-:W2:Y:S01]  /*1360*/  LDC R9, c[0x0][0x370] ;  /* 0x0000dc00ff097b82 */ /* 0x000ea20000000800 */
[----:B------:R-:W-:Y:S01]  /*1370*/  PLOP3.LUT P1, PT, PT, PT, UP2, 0x80, 0x8 ;  /* 0x000000000008781c */ /* 0x000fe20003f2f028 */
[----:B------:R-:W-:Y:S01]  /*1380*/  IMAD.MOV.U32 R15, RZ, RZ, 0x1 ;  /* 0x00000001ff0f7424 */ /* 0x000fe200078e00ff */
[----:B------:R-:W-:Y:S01]  /*1390*/  ISETP.EQ.OR P4, PT, R2, RZ, P5 ;  /* 0x000000ff0200720c */ /* 0x000fe20002f82670 */
[----:B------:R-:W-:Y:S01]  /*13a0*/  IMAD.MOV.U32 R14, RZ, RZ, RZ ;  /* 0x000000ffff0e7224 */ /* 0x000fe200078e00ff */
[----:B------:R-:W-:Y:S02]  /*13b0*/  PLOP3.LUT P1, PT, P1, PT, PT, 0x8, 0x80 ;  /* 0x000000000080781c */ /* 0x000fe40000f2e170 */
[----:B------:R-:W-:Y:S01]  /*13c0*/  CS2R R12, SRZ ;  /* 0x00000000000c7805 */ /* 0x000fe2000001ff00 */
[----:B------:R-:W-:Y:S01]  /*13d0*/  IMAD.MOV.U32 R10, RZ, RZ, 0x1 ;  /* 0x00000001ff0a7424 */ /* 0x000fe200078e00ff */
[----:B------:R-:W4:Y:S01]  /*13e0*/  LDC R0, c[0x0][0x374] ;  /* 0x0000dd00ff007b82 */ /* 0x000f220000000800 */
[----:B------:R-:W2:Y:S01]  /*13f0*/  LDCU.64 UR22, c[0x0][0x348] ;  /* 0x00006900ff1677ac */ /* 0x000ea20008000a00 */
[----:B------:R-:W-:Y:S01]  /*1400*/  UMOV UR6, URZ ;  /* 0x000000ff00067c82 */ /* 0x000fe20008000000 */
[----:B-1----:R-:W-:-:S04]  /*1410*/  UIADD3 UR5, UPT, UPT, UR13, 0x3f, URZ ;  /* 0x0000003f0d057890 */ /* 0x002fc8000fffe0ff */
[----:B------:R-:W-:-:S04]  /*1420*/  USHF.R.S32.HI UR4, URZ, 0x1f, UR5 ;  /* 0x0000001fff047899 */ /* 0x000fc80008011405 */
[----:B------:R-:W-:-:S04]  /*1430*/  ULEA.HI UR4, UR4, UR5, URZ, 0x6 ;  /* 0x0000000504047291 */ /* 0x000fc8000f8f30ff */
[----:B------:R-:W-:Y:S02]  /*1440*/  USHF.R.S32.HI UR15, URZ, 0x6, UR4 ;  /* 0x00000006ff0f7899 */ /* 0x000fe40008011404 */
[----:B------:R-:W-:Y:S02]  /*1450*/  UIADD3 UR4, UPT, UPT, UR13, -0x1, URZ ;  /* 0xffffffff0d047890 */ /* 0x000fe4000fffe0ff */
[----:B------:R-:W-:Y:S02]  /*1460*/  UISETP.LT.U32.AND UP0, UPT, UR15, 0x3, UPT ;  /* 0x000000030f00788c */ /* 0x000fe4000bf01070 */
[----:B------:R-:W-:Y:S02]  /*1470*/  UISETP.GE.U32.AND UP1, UPT, UR4, -0x7f, UPT ;  /* 0xffffff810400788c */ /* 0x000fe4000bf26070 */
[----:B------:R-:W-:Y:S02]  /*1480*/  USEL UR14, UR15, 0x3, UP0 ;  /* 0x000000030f0e7887 */ /* 0x000fe40008000000 */
[----:B------:R-:W-:-:S02]  /*1490*/  UIADD3 UR13, UPT, UPT, UR13, 0x7e, URZ ;  /* 0x0000007e0d0d7890 */ /* 0x000fc4000fffe0ff */
[----:B------:R-:W-:Y:S02]  /*14a0*/  UIADD3 UR5, UPT, UPT, UR14, -0x1, URZ ;  /* 0xffffffff0e057890 */ /* 0x000fe4000fffe0ff */
[----:B------:R-:W-:-:S03]  /*14b0*/  UIADD3 UR7, UPT, UPT, UR15, -UR14, URZ ;  /* 0x8000000e0f077290 */ /* 0x000fc6000fffe0ff */
[----:B------:R-:W-:-:S04]  /*14c0*/  @UP1 UIADD3 UR5, UPT, UPT, UR14, URZ, URZ ;  /* 0x000000ff0e051290 */ /* 0x000fc8000fffe0ff */
[----:B--2---:R-:W-:-:S12]  /*14d0*/  UIADD3 UR5, UPT, UPT, UR5, 0x1, URZ ;  /* 0x0000000105057890 */ /* 0x004fd8000fffe0ff */
.L_x_35:
[----:B------:R-:W-:Y:S01]  /*14e0*/  UISETP.NE.AND UP0, UPT, UR37, URZ, UPT ;  /* 0x000000ff2500728c */ /* 0x000fe2000bf05270 */
[----:B------:R-:W1:Y:S08]  /*14f0*/  S2UR UR37, SR_CgaCtaId ;  /* 0x00000000002579c3 */ /* 0x000e700000008800 */
[----:B------:R-:W-:Y:S05]  /*1500*/  BRA.U UP0, `(.L_x_18) ;  /* 0x0000000100347547 */ /* 0x000fea000b800000 */
[----:B------:R-:W2:Y:S01]  /*1510*/  S2R R2, SR_CgaCtaId ;  /* 0x0000000000027919 */ /* 0x000ea20000008800 */
[----:B------:R-:W-:-:S04]  /*1520*/  MOV R3, 0x400 ;  /* 0x0000040000037802 */ /* 0x000fc80000000f00 */
[----:B--2---:R-:W-:Y:S02]  /*1530*/  LEA R3, R2, R3, 0x18 ;  /* 0x0000000302037211 */ /* 0x004fe400078ec0ff */
[----:B------:R-:W-:-:S03]  /*1540*/  SHF.L.U32 R2, R10, 0x1f, RZ ;  /* 0x0000001f0a027819 */ /* 0x000fc600000006ff */
[----:B------:R-:W-:-:S04]  /*1550*/  IMAD R3, R12, 0x8, R3 ;  /* 0x000000080c037824 */ /* 0x000fc800078e0203 */
[----:B------:R-:W2:Y:S02]  /*1560*/  SYNCS.PHASECHK.TRANS64.TRYWAIT P0, [R3+URZ+0xd0], R2 ;  /* 0x0000d002030075a7 */ /* 0x000ea400080011ff */
[----:B--2---:R-:W-:Y:S05]  /*1570*/  @!P0 BRA `(.L_x_19) ;  /* 0x0000006800b88947 */ /* 0x004fea0003800000 */
.L_x_105:
[----:B------:R-:W-:Y:S01]  /*1580*/  VIADD R12, R12, 0x1 ;  /* 0x000000010c0c7836 */ /* 0x000fe20000000000 */
[----:B------:R2:W-:Y:S04]  /*1590*/  SYNCS.ARRIVE.TRANS64.A1T0 RZ, [R3+URZ+0xc0], RZ ;  /* 0x0000c0ff03ff79a7 */ /* 0x0005e800081000ff */
[----:B------:R-:W-:-:S04]  /*15a0*/  ISETP.NE.AND P0, PT, R12, 0x2, PT ;  /* 0x000000020c00780c */ /* 0x000fc80003f05270 */
[----:B------:R-:W-:Y:S02]  /*15b0*/  SEL R12, R12, RZ, P0 ;  /* 0x000000ff0c0c7207 */ /* 0x000fe40000000000 */
[----:B--2---:R-:W-:-:S04]  /*15c0*/  SEL R3, RZ, 0x1, P0 ;  /* 0x00000001ff037807 */ /* 0x004fc80000000000 */
[----:B------:R-:W-:-:S07]  /*15d0*/  LOP3.LUT R10, R10, R3, RZ, 0x3c, !PT ;  /* 0x000000030a0a7212 */ /* 0x000fce00078e3cff */
.L_x_18:
[----:B------:R-:W-:Y:S01]  /*15e0*/  UMOV UR4, 0x400 ;  /* 0x0000040000047882 */ /* 0x000fe20000000000 */
[----:B------:R-:W-:Y:S01]  /*15f0*/  SHF.L.U32 R2, R15, 0x1f, RZ ;  /* 0x0000001f0f027819 */ /* 0x000fe200000006ff */
[----:B-1----:R-:W-:Y:S01]  /*1600*/  ULEA UR4, UR37, UR4, 0x18 ;  /* 0x0000000425047291 */ /* 0x002fe2000f8ec0ff */
[----:B------:R-:W-:Y:S01]  /*1610*/  R2UR UR35, R21 ;  /* 0x00000000152372ca */ /* 0x000fe200000e0000 */
[----:B------:R-:W-:Y:S01]  /*1620*/  UISETP.GE.U32.AND UP0, UPT, UR13, 0x7f, UPT ;  /* 0x0000007f0d00788c */ /* 0x000fe2000bf06070 */
[----:B------:R-:W-:Y:S01]  /*1630*/  R2UR UR11, R20 ;  /* 0x00000000140b72ca */ /* 0x000fe200000e0000 */
[----:B------:R-:W-:Y:S01]  /*1640*/  ULEA UR8, UR6, UR4, 0x3 ;  /* 0x0000000406087291 */ /* 0x000fe2000f8e18ff */
[----:B------:R-:W-:-:S08]  /*1650*/  UMOV UR24, URZ ;  /* 0x000000ff00187c82 */ /* 0x000fd00008000000 */
[----:B------:R1:W2:Y:S01]  /*1660*/  SYNCS.PHASECHK.TRANS64.TRYWAIT P0, [UR8+0x18], R2 ;  /* 0x00001802ff0075a7 */ /* 0x0002a20008001108 */
[----:B------:R-:W-:Y:S02]  /*1670*/  USHF.L.U32 UR35, UR35, 0x7, URZ ;  /* 0x0000000723237899 */ /* 0x000fe400080006ff */
[----:B------:R-:W-:Y:S01]  /*1680*/  USHF.L.U32 UR11, UR11, 0x7, URZ ;  /* 0x000000070b0b7899 */ /* 0x000fe200080006ff */
[----:B------:R-:W-:Y:S11]  /*1690*/  BRA.U !UP0, `(.L_x_20) ;  /* 0x0000000108a47547 */ /* 0x000ff6000b800000 */
[----:B------:R-:W-:Y:S01]  /*16a0*/  UMOV UR16, URZ ;  /* 0x000000ff00107c82 */ /* 0x000fe20008000000 */
[----:B------:R-:W-:-:S05]  /*16b0*/  UMOV UR17, UR6 ;  /* 0x0000000600117c82 */ /* 0x000fca0008000000 */
.L_x_25:
[----:B-1----:R-:W-:Y:S01]  /*16c0*/  ULEA UR33, UR17, UR4, 0x3 ;  /* 0x0000000411217291 */ /* 0x002fe2000f8e18ff */
[----:B--2---:R-:W-:Y:S01]  /*16d0*/  @!P5 MOV R3, 0x4000 ;  /* 0x000040000003d802 */ /* 0x004fe20000000f00 */
[----:B--2---:R-:W-:Y:S10]  /*16e0*/  @P0 BRA `(.L_x_21) ;  /* 0x00000000000c0947 */ /* 0x004ff40003800000 */
[----:B------:R-:W-:-:S04]  /*16f0*/  SHF.L.U32 R5, R15, 0x1f, RZ ;  /* 0x0000001f0f057819 */ /* 0x000fc800000006ff */
[----:B------:R-:W2:Y:S02]  /*1700*/  SYNCS.PHASECHK.TRANS64.TRYWAIT P0, [UR33+0x18], R5 ;  /* 0x00001805ff0075a7 */ /* 0x000ea40008001121 */
[----:B--2---:R-:W-:Y:S05]  /*1710*/  @!P0 BRA `(.L_x_22) ;  /* 0x0000006800648947 */ /* 0x004fea0003800000 */
.L_x_21:
[----:B------:R2:W-:Y:S01]  /*1720*/  @!P5 SYNCS.ARRIVE.TRANS64 RZ, [UR33], R3 ;  /* 0x00000003ffffd9a7 */ /* 0x0005e20008000021 */
[----:B------:R-:W-:Y:S04]  /*1730*/  BSSY.RECONVERGENT B0, `(.L_x_23) ;  /* 0x0000003000007945 */ /* 0x000fe80003800200 */
[----:B------:R-:W-:Y:S05]  /*1740*/  @P4 BRA `(.L_x_24) ;  /* 0x0000000000044947 */ /* 0x000fea0003800000 */
[----:B------:R-:W-:Y:S05]  /*1750*/  BPT.TRAP 0x1 ;  /* 0x000000040000795c */ /* 0x000fea0000300000 */
.L_x_24:
[----:B------:R-:W-:Y:S05]  /*1760*/  BSYNC.RECONVERGENT B0 ;  /* 0x0000000000007941 */ /* 0x000fea0003800200 */
.L_x_23:
[----:B------:R-:W-:Y:S02]  /*1770*/  UIADD3 UR6, UPT, UPT, UR17, 0x1, URZ ;  /* 0x0000000111067890 */ /* 0x000fe4000fffe0ff */
[----:B------:R-:W-:Y:S02]  /*1780*/  UIADD3 UR26, UP1, UPT, UR22, 0x80, URZ ;  /* 0x00000080161a7890 */ /* 0x000fe4000ff3e0ff */
[----:B------:R-:W-:Y:S02]  /*1790*/  UISETP.NE.AND UP0, UPT, UR6, 0x3, UPT ;  /* 0x000000030600788c */ /* 0x000fe4000bf05270 */
[----:B------:R-:W-:Y:S02]  /*17a0*/  USHF.L.U32 UR34, UR16, 0x6, URZ ;  /* 0x0000000610227899 */ /* 0x000fe400080006ff */
[----:B------:R-:W-:Y:S02]  /*17b0*/  USEL UR9, URZ, 0x1, UP0 ;  /* 0x00000001ff097887 */ /* 0x000fe40008000000 */
[----:B------:R-:W-:-:S02]  /*17c0*/  USEL UR6, UR6, URZ, UP0 ;  /* 0x000000ff06067287 */ /* 0x000fc40008000000 */
[----:B------:R-:W-:Y:S02]  /*17d0*/  UIADD3 UR20, UP0, UPT, UR22, 0x180, URZ ;  /* 0x0000018016147890 */ /* 0x000fe4000ff1e0ff */
[----:B------:R-:W-:Y:S01]  /*17e0*/  ULEA UR8, UR6, UR4, 0x3 ;  /* 0x0000000406087291 */ /* 0x000fe2000f8e18ff */
[----:B------:R-:W-:Y:S01]  /*17f0*/  LOP3.LUT R15, R15, UR9, RZ, 0x3c, !PT ;  /* 0x000000090f0f7c12 */ /* 0x000fe2000f8e3cff */
[----:B------:R-:W-:Y:S02]  /*1800*/  UIADD3.X UR27, UPT, UPT, URZ, UR23, URZ, UP1, !UPT ;  /* 0x00000017ff1b7290 */ /* 0x000fe40008ffe4ff */
[----:B------:R-:W-:Y:S01]  /*1810*/  UIADD3.X UR21, UPT, UPT, URZ, UR23, URZ, UP0, !UPT ;  /* 0x00000017ff157290 */ /* 0x000fe200087fe4ff */
[----:B-1----:R-:W-:Y:S01]  /*1820*/  SHF.L.U32 R2, R15, 0x1f, RZ ;  /* 0x0000001f0f027819 */ /* 0x002fe200000006ff */
[----:B------:R-:W-:Y:S01]  /*1830*/  UMOV UR18, 0x0 ;  /* 0x0000000000127882 */ /* 0x000fe20000000000 */
[----:B------:R-:W-:Y:S01]  /*1840*/  UMOV UR19, 0x10000000 ;  /* 0x1000000000137882 */ /* 0x000fe20000000000 */
[----:B------:R-:W-:Y:S01]  /*1850*/  UMOV UR12, UR36 ;  /* 0x00000024000c7c82 */ /* 0x000fe20008000000 */
[----:B------:R1:W1:Y:S01]  /*1860*/  SYNCS.PHASECHK.TRANS64.TRYWAIT P0, [UR8+0x18], R2 ;  /* 0x00001802ff0075a7 */ /* 0x0002620008001108 */
[----:B------:R-:W-:Y:S01]  /*1870*/  ULEA UR8, UR17, UR4, 0xd ;  /* 0x0000000411087291 */ /* 0x000fe2000f8e68ff */
[----:B------:R-:W-:Y:S01]  /*1880*/  UMOV UR9, UR33 ;  /* 0x0000002100097c82 */ /* 0x000fe20008000000 */
[----:B------:R-:W-:-:S02]  /*1890*/  UMOV UR10, UR34 ;  /* 0x00000022000a7c82 */ /* 0x000fc40008000000 */
[----:B------:R-:W-:Y:S02]  /*18a0*/  UIADD3 UR32, UPT, UPT, UR8, 0x8400, URZ ;  /* 0x0000840008207890 */ /* 0x000fe4000fffe0ff */
[----:B------:R-:W-:Y:S02]  /*18b0*/  UIADD3 UR8, UPT, UPT, UR8, 0xe400, URZ ;  /* 0x0000e40008087890 */ /* 0x000fe4000fffe0ff */
[----:B------:R-:W-:Y:S01]  /*18c0*/  UIADD3 UR16, UPT, UPT, UR16, 0x1, URZ ;  /* 0x0000000110107890 */ /* 0x000fe2000fffe0ff */
[----:B------:R-:W-:Y:S01]  /*18d0*/  UMOV UR24, UR5 ;  /* 0x0000000500187c82 */ /* 0x000fe20008000000 */
[----:B------:R-:W-:Y:S02]  /*18e0*/  UMOV UR17, UR6 ;  /* 0x0000000600117c82 */ /* 0x000fe40008000000 */
[----:B------:R-:W-:Y:S01]  /*18f0*/  UISETP.NE.AND UP0, UPT, UR16, UR5, UPT ;  /* 0x000000051000728c */ /* 0x000fe2000bf05270 */
[----:B------:R1:W-:Y:S02]  /*1900*/  UTMALDG.3D [UR32], [UR26], desc[UR18] ;  /* 0x000012201a0075b4 */ /* 0x0003e40008011000 */
[----:B------:R1:W-:Y:S06]  /*1910*/  UTMALDG.3D [UR8], [UR20], desc[UR18] ;  /* 0x00001208140075b4 */ /* 0x0003ec0008011000 */
[----:B------:R-:W-:Y:S05]  /*1920*/  BRA.U UP0, `(.L_x_25) ;  /* 0xfffffffd00647547 */ /* 0x000fea000b83ffff */
.L_x_20:
[----:B-1----:R-:W-:Y:S01]  /*1930*/  ULEA UR8, UR6, UR4, 0x3 ;  /* 0x0000000406087291 */ /* 0x002fe2000f8e18ff */
[----:B------:R-:W-:Y:S01]  /*1940*/  SHF.L.U32 R2, R15, 0x1f, RZ ;  /* 0x0000001f0f027819 */ /* 0x000fe200000006ff */
[----:B------:R-:W-:Y:S01]  /*1950*/  @!P1 SYNCS.ARRIVE.TRANS64.A1T0 RZ, [UR4+0x58], RZ ;  /* 0x000058ffffff99a7 */ /* 0x000fe20008100004 */
[----:B------:R-:W-:-:S06]  /*1960*/  UISETP.GT.AND UP0, UPT, UR15, UR14, UPT ;  /* 0x0000000e0f00728c */ /* 0x000fcc000bf04270 */
[----:B--2---:R1:W2:Y:S03]  /*1970*/  SYNCS.PHASECHK.TRANS64.TRYWAIT P0, [UR8+0x18], R2 ;  /* 0x00001802ff0075a7 */ /* 0x0042a60008001108 */
[----:B------:R-:W-:Y:S05]  /*1980*/  BRA.U !UP0, `(.L_x_26) ;  /* 0x0000000108a87547 */ /* 0x000fea000b800000 */
[----:B------:R-:W-:Y:S01]  /*1990*/  UIADD3 UR21, UPT, UPT, UR7, UR24, URZ ;  /* 0x0000001807157290 */ /* 0x000fe2000fffe0ff */
[----:B------:R-:W-:-:S11]  /*19a0*/  UMOV UR25, UR6 ;  /* 0x0000000600197c82 */ /* 0x000fd60008000000 */
.L_x_31:
[----:B-1----:R-:W-:Y:S01]  /*19b0*/  ULEA UR17, UR25, UR4, 0x3 ;  /* 0x0000000419117291 */ /* 0x002fe2000f8e18ff */
[----:B--2---:R-:W-:Y:S01]  /*19c0*/  @!P5 MOV R3, 0x4000 ;  /* 0x000040000003d802 */ /* 0x004fe20000000f00 */
[----:B--2---:R-:W-:Y:S10]  /*19d0*/  @P0 BRA `(.L_x_27) ;  /* 0x00000000000c0947 */ /* 0x004ff40003800000 */
[----:B------:R-:W-:-:S04]  /*19e0*/  SHF.L.U32 R5, R15, 0x1f, RZ ;  /* 0x0000001f0f057819 */ /* 0x000fc800000006ff */
[----:B------:R-:W2:Y:S02]  /*19f0*/  SYNCS.PHASECHK.TRANS64.TRYWAIT P0, [UR17+0x18], R5 ;  /* 0x00001805ff0075a7 */ /* 0x000ea40008001111 */
[----:B--2---:R-:W-:Y:S05]  /*1a00*/  @!P0 BRA `(.L_x_28) ;  /* 0x0000006400c08947 */ /* 0x004fea0003800000 */
.L_x_27:
[----:B------:R2:W-:Y:S01]  /*1a10*/  @!P5 SYNCS.ARRIVE.TRANS64 RZ, [UR17], R3 ;  /* 0x00000003ffffd9a7 */ /* 0x0005e20008000011 */
[----:B------:R-:W-:Y:S04]  /*1a20*/  BSSY.RECONVERGENT B0, `(.L_x_29) ;  /* 0x0000003000007945 */ /* 0x000fe80003800200 */
[----:B------:R-:W-:Y:S05]  /*1a30*/  @P4 BRA `(.L_x_30) ;  /* 0x0000000000044947 */ /* 0x000fea0003800000 */
[----:B------:R-:W-:Y:S05]  /*1a40*/  BPT.TRAP 0x1 ;  /* 0x000000040000795c */ /* 0x000fea0000300000 */
.L_x_30:
[----:B------:R-:W-:Y:S05]  /*1a50*/  BSYNC.RECONVERGENT B0 ;  /* 0x0000000000007941 */ /* 0x000fea0003800200 */
.L_x_29:
        /* <DEDUP_REMOVED lines=20> */
[----:B------:R-:W-:Y:S01]  /*1ba0*/  UIADD3 UR8, UPT, UPT, UR8, 0xe400, URZ ;  /* 0x0000e40008087890 */ /* 0x000fe2000fffe0ff */
[----:B------:R-:W-:Y:S01]  /*1bb0*/  UMOV UR9, UR17 ;  /* 0x0000001100097c82 */ /* 0x000fe20008000000 */
[----:B------:R-:W-:Y:S01]  /*1bc0*/  UMOV UR10, UR18 ;  /* 0x00000012000a7c82 */ /* 0x000fe20008000000 */
[----:B------:R-:W-:Y:S01]  /*1bd0*/  UIADD3 UR24, UPT, UPT, UR24, 0x1, URZ ;  /* 0x0000000118187890 */ /* 0x000fe2000fffe0ff */
[----:B------:R-:W-:-:S03]  /*1be0*/  UMOV UR25, UR6 ;  /* 0x0000000600197c82 */ /* 0x000fc60008000000 */
[----:B------:R1:W-:Y:S01]  /*1bf0*/  UTMALDG.3D [UR16], [UR30], desc[UR26] ;  /* 0x00001a101e0075b4 */ /* 0x0003e20008011000 */
[----:B------:R-:W-:Y:S01]  /*1c00*/  UISETP.NE.AND UP0, UPT, UR24, UR21, UPT ;  /* 0x000000151800728c */ /* 0x000fe2000bf05270 */
[----:B------:R1:W-:Y:S08]  /*1c10*/  UTMALDG.3D [UR8], [UR28], desc[UR26] ;  /* 0x00001a081c0075b4 */ /* 0x0003f00008011000 */
[----:B------:R-:W-:Y:S05]  /*1c20*/  BRA.U UP0, `(.L_x_31) ;  /* 0xfffffffd00607547 */ /* 0x000fea000b83ffff */
.L_x_26:
[C---:B-1----:R-:W-:Y:S01]  /*1c30*/  LEA R2, R14.reuse, UR4, 0x3 ;  /* 0x000000040e027c11 */ /* 0x042fe2000f8e18ff */
[----:B------:R-:W-:Y:S01]  /*1c40*/  NOP ;  /* 0x0000000000007918 */ /* 0x000fe20000000000 */
[----:B--2---:R-:W-:Y:S02]  /*1c50*/  SHF.L.U32 R3, R13, 0x1f, RZ ;  /* 0x0000001f0d037819 */ /* 0x004fe400000006ff */
[----:B------:R-:W-:Y:S02]  /*1c60*/  LEA R4, R14, UR4, 0x4 ;  /* 0x000000040e047c11 */ /* 0x000fe4000f8e20ff */
[----:B------:R-:W1:Y:S02]  /*1c70*/  SYNCS.PHASECHK.TRANS64.TRYWAIT P0, [R2+URZ+0x60], R3 ;  /* 0x00006003020075a7 */ /* 0x000e6400080011ff */
[----:B-1----:R-:W-:Y:S05]  /*1c80*/  @!P0 BRA `(.L_x_32) ;  /* 0x0000006400388947 */ /* 0x002fea0003800000 */
.L_x_108:
[----:B------:R-:W2:Y:S01]  /*1c90*/  LDS.128 R4, [R4+0xf0] ;  /* 0x0000f00004047984 */ /* 0x000ea20000000c00 */
[----:B---3--:R-:W-:Y:S01]  /*1ca0*/  ISETP.GE.AND P0, PT, R72, 0x1, PT ;  /* 0x000000014800780c */ /* 0x008fe20003f06270 */
[----:B-1----:R-:W-:Y:S01]  /*1cb0*/  VIADD R2, R2, 0x70 ;  /* 0x0000007002027836 */ /* 0x002fe20000000000 */
[----:B------:R-:W-:Y:S01]  /*1cc0*/  @!PT LDS RZ, [RZ] ;  /* 0x00000000fffff984 */ /* 0x000fe20000000800 */
[----:B------:R-:W-:Y:S01]  /*1cd0*/  @!PT LDS RZ, [RZ] ;  /* 0x00000000fffff984 */ /* 0x000fe20000000800 */
[----:B------:R-:W-:Y:S01]  /*1ce0*/  @!PT LDS RZ, [RZ] ;  /* 0x00000000fffff984 */ /* 0x000fe20000000800 */
[----:B------:R-:W-:Y:S01]  /*1cf0*/  @!PT LDS RZ, [RZ] ;  /* 0x00000000fffff984 */ /* 0x000fe20000000800 */
[----:B------:R1:W-:Y:S06]  /*1d00*/  MEMBAR.ALL.CTA ;  /* 0x0000000000007992 */ /* 0x0003ec0000008000 */
[----:B-1----:R-:W1:Y:S01]  /*1d10*/  FENCE.VIEW.ASYNC.S ;  /* 0x00000000000073c6 */ /* 0x002e620000000000 */
[----:B------:R-:W-:-:S04]  /*1d20*/  PRMT R2, RZ, 0x654, R2 ;  /* 0x00000654ff027816 */ /* 0x000fc80000000002 */
[----:B-1----:R1:W-:Y:S01]  /*1d30*/  SYNCS.ARRIVE.TRANS64.RED.A1T0 RZ, [R2+URZ], RZ ;  /* 0x000000ff02ff79a7 */ /* 0x0023e200081004ff */
[----:B--2---:R-:W-:-:S13]  /*1d40*/  LOP3.LUT P2, RZ, R6, 0x1, RZ, 0xc0, !PT ;  /* 0x0000000106ff7812 */ /* 0x004fda000784c0ff */
[----:B------:R-:W-:Y:S01]  /*1d50*/  @P2 SHF.R.U32.HI R3, RZ, 0x10, R5 ;  /* 0x00000010ff032819 */ /* 0x000fe20000011605 */
[----:B------:R-:W-:Y:S01]  /*1d60*/  VOTEU.ANY UP0, P2 ;  /* 0x0000000000ff7886 */ /* 0x000fe20001000100 */
[----:B------:R-:W-:Y:S02]  /*1d70*/  @P2 MOV R11, R4 ;  /* 0x00000004000b2202 */ /* 0x000fe40000000f00 */
[----:B------:R-:W-:Y:S02]  /*1d80*/  @P2 R2UR.BROADCAST UR8, R3 ;  /* 0x00000000030822ca */ /* 0x000fe400008e0000 */
[----:B------:R-:W-:-:S11]  /*1d90*/  @P2 LOP3.LUT R8, R5, 0xffff, RZ, 0xc0, !PT ;  /* 0x0000ffff05082812 */ /* 0x000fd600078ec0ff */
[----:B------:R-:W-:Y:S01]  /*1da0*/  @UP0 UMOV UR36, UR8 ;  /* 0x0000000800240c82 */ /* 0x000fe20008000000 */
[----:B-1----:R-:W-:Y:S05]  /*1db0*/  @!P0 BRA `(.L_x_33) ;  /* 0x0000000000b88947 */ /* 0x002fea0003800000 */
[----:B------:R-:W4:Y:S01]  /*1dc0*/  LDC.64 R4, c[0x0][0xb18] ;  /* 0x0002c600ff047b82 */ /* 0x000f220000000a00 */
[----:B------:R-:W-:-:S07]  /*1dd0*/  ISETP.NE.AND P3, PT, R72, 0x1, PT ;  /* 0x000000014800780c */ /* 0x000fce0003f65270 */
[----:B------:R-:W1:Y:S08]  /*1de0*/  LDC.64 R6, c[0x0][0xb10] ;  /* 0x0002c400ff067b82 */ /* 0x000e700000000a00 */
[----:B------:R-:W2:Y:S08]  /*1df0*/  LDC R16, c[0x0][0xb20] ;  /* 0x0002c800ff107b82 */ /* 0x000eb00000000800 */
[----:B------:R-:W3:Y:S01]  /*1e00*/  LDC R18, c[0x0][0xb0c] ;  /* 0x0002c300ff127b82 */ /* 0x000ee20000000800 */
[----:B----4-:R-:W-:Y:S01]  /*1e10*/  IMAD.HI.U32 R17, R0, R5, RZ ;  /* 0x0000000500117227 */ /* 0x010fe200078e00ff */
[----:B------:R-:W-:-:S03]  /*1e20*/  ISETP.NE.AND P0, PT, R4, 0x1, PT ;  /* 0x000000010400780c */ /* 0x000fc60003f05270 */
[----:B------:R-:W-:-:S03]  /*1e30*/  IMAD.HI.U32 R5, R8, R5, RZ ;  /* 0x0000000508057227 */ /* 0x000fc600078e00ff */
[----:B------:R-:W4:Y:S01]  /*1e40*/  LDC.64 R2, c[0x0][0xb28] ;  /* 0x0002ca00ff027b82 */ /* 0x000f220000000a00 */
[----:B-1----:R-:W-:-:S04]  /*1e50*/  IMAD.HI.U32 R20, R9, R6, RZ ;  /* 0x0000000609147227 */ /* 0x002fc800078e00ff */
[----:B------:R-:W-:Y:S01]  /*1e60*/  IMAD.HI.U32 R22, R11, R6, RZ ;  /* 0x000000060b167227 */ /* 0x000fe200078e00ff */
[----:B------:R-:W-:Y:S02]  /*1e70*/  SHF.R.U32.HI R20, RZ, R7, R20 ;  /* 0x00000007ff147219 */ /* 0x000fe40000011614 */
[-C--:B--2---:R-:W-:Y:S02]  /*1e80*/  SHF.R.U32.HI R17, RZ, R16.reuse, R17 ;  /* 0x00000010ff117219 */ /* 0x084fe40000011611 */
[----:B------:R-:W-:Y:S02]  /*1e90*/  SHF.R.U32.HI R5, RZ, R16, R5 ;  /* 0x00000010ff057219 */ /* 0x000fe40000011605 */
[----:B------:R-:W-:Y:S02]  /*1ea0*/  SEL R17, R0, R17, !P0 ;  /* 0x0000001100117207 */ /* 0x000fe40004000000 */
[----:B------:R-:W-:Y:S02]  /*1eb0*/  SHF.R.U32.HI R22, RZ, R7, R22 ;  /* 0x00000007ff167219 */ /* 0x000fe40000011616 */
[----:B---3--:R-:W-:-:S02]  /*1ec0*/  ISETP.NE.AND P1, PT, R18, 0x1, PT ;  /* 0x000000011200780c */ /* 0x008fc40003f25270 */
[----:B------:R-:W-:Y:S02]  /*1ed0*/  SEL R5, R8, R5, !P0 ;  /* 0x0000000508057207 */ /* 0x000fe40004000000 */
[----:B------:R-:W-:Y:S02]  /*1ee0*/  SEL R19, R9, R20, !P1 ;  /* 0x0000001409137207 */ /* 0x000fe40004800000 */
[----:B------:R-:W-:Y:S01]  /*1ef0*/  SEL R7, R11, R22, !P1 ;  /* 0x000000160b077207 */ /* 0x000fe20004800000 */
[----:B----4-:R-:W-:-:S04]  /*1f00*/  IMAD.HI.U32 R20, R17, R2, RZ ;  /* 0x0000000211147227 */ /* 0x010fc800078e00ff */
[----:B------:R-:W-:Y:S01]  /*1f10*/  IMAD.HI.U32 R6, R19, R2, RZ ;  /* 0x0000000213067227 */ /* 0x000fe200078e00ff */
[----:B------:R-:W-:-:S04]  /*1f20*/  @P3 SHF.R.U32.HI R17, RZ, R3, R20 ;  /* 0x00000003ff113219 */ /* 0x000fc80000011614 */
[----:B------:R-:W-:Y:S01]  /*1f30*/  @P3 SHF.R.U32.HI R19, RZ, R3, R6 ;  /* 0x00000003ff133219 */ /* 0x000fe20000011606 */
[----:B------:R-:W-:-:S04]  /*1f40*/  IMAD R17, R72, R17, RZ ;  /* 0x0000001148117224 */ /* 0x000fc800078e02ff */
[----:B------:R-:W-:Y:S01]  /*1f50*/  IMAD R6, R72, R19, RZ ;  /* 0x0000001348067224 */ /* 0x000fe200078e02ff */
[C---:B------:R-:W-:Y:S02]  /*1f60*/  ISETP.GE.AND P0, PT, R5.reuse, R17, PT ;  /* 0x000000110500720c */ /* 0x040fe40003f06270 */
[----:B------:R-:W-:Y:S02]  /*1f70*/  IADD3 R17, PT, PT, -R5, RZ, RZ ;  /* 0x000000ff05117210 */ /* 0x000fe40007ffe1ff */
[----:B------:R-:W-:Y:S01]  /*1f80*/  ISETP.GE.OR P0, PT, R7, R6, P0 ;  /* 0x000000060700720c */ /* 0x000fe20000706670 */
[----:B------:R-:W-:-:S04]  /*1f90*/  IMAD.HI.U32 R6, R5, R2, RZ ;  /* 0x0000000205067227 */ /* 0x000fc800078e00ff */
[----:B------:R-:W-:Y:S01]  /*1fa0*/  IMAD R8, R4, R17, R8 ;  /* 0x0000001104087224 */ /* 0x000fe200078e0208 */
[----:B------:R-:W-:-:S04]  /*1fb0*/  SHF.R.U32.HI R6, RZ, R3, R6 ;  /* 0x00000003ff067219 */ /* 0x000fc80000011606 */
[----:B------:R-:W-:-:S03]  /*1fc0*/  SEL R6, R5, R6, !P3 ;  /* 0x0000000605067207 */ /* 0x000fc60005800000 */
[----:B------:R-:W-:-:S04]  /*1fd0*/  @!P0 IMAD.HI.U32 R16, R7, R2, RZ ;  /* 0x0000000207108227 */ /* 0x000fc800078e00ff */
[----:B------:R-:W-:Y:S01]  /*1fe0*/  IMAD.MOV R2, RZ, RZ, -R6 ;  /* 0x000000ffff027224 */ /* 0x000fe200078e0a06 */
[----:B------:R-:W-:-:S03]  /*1ff0*/  @!P0 SHF.R.U32.HI R16, RZ, R3, R16 ;  /* 0x00000003ff108219 */ /* 0x000fc60000011610 */
[----:B------:R-:W-:Y:S01]  /*2000*/  IMAD R2, R72, R2, R5 ;  /* 0x0000000248027224 */ /* 0x000fe200078e0205 */
        /* <DEDUP_REMOVED lines=9> */
.L_x_33:
[----:B------:R-:W1:Y:S02]  /*20a0*/  LDCU UR8, c[0x0][0xb30] ;  /* 0x00016600ff0877ac */ /* 0x000e640008000800 */
[----:B-1----:R-:W-:-:S09]  /*20b0*/  UISETP.NE.AND UP0, UPT, UR8, 0x1, UPT ;  /* 0x000000010800788c */ /* 0x002fd2000bf05270 */
[----:B------:R-:W-:Y:S05]  /*20c0*/  BRA.U UP0, `(.L_x_34) ;  /* 0x0000000100407547 */ /* 0x000fea000b800000 */
[----:B------:R-:W1:Y:S08]  /*20d0*/  LDC.64 R4, c[0x0][0xb10] ;  /* 0x0002c400ff047b82 */ /* 0x000e700000000a00 */
[----:B------:R-:W2:Y:S08]  /*20e0*/  LDC.64 R2, c[0x0][0xb18] ;  /* 0x0002c600ff027b82 */ /* 0x000eb00000000a00 */
[----:B------:R-:W3:Y:S08]  /*20f0*/  LDC R6, c[0x0][0xb20] ;  /* 0x0002c800ff067b82 */ /* 0x000ef00000000800 */
[----:B------:R-:W4:Y:S01]  /*2100*/  LDC R16, c[0x0][0xb0c] ;  /* 0x0002c300ff107b82 */ /* 0x000f220000000800 */
[----:B-1----:R-:W-:-:S05]  /*2110*/  IMAD.HI.U32 R4, R11, R4, RZ ;  /* 0x000000040b047227 */ /* 0x002fca00078e00ff */
[----:B------:R-:W-:Y:S01]  /*2120*/  SHF.R.U32.HI R4, RZ, R5, R4 ;  /* 0x00000005ff047219 */ /* 0x000fe20000011604 */
[----:B--2---:R-:W-:Y:S01]  /*2130*/  IMAD.HI.U32 R3, R8, R3, RZ ;  /* 0x0000000308037227 */ /* 0x004fe200078e00ff */
[----:B------:R-:W-:-:S04]  /*2140*/  ISETP.NE.AND P0, PT, R2, 0x1, PT ;  /* 0x000000010200780c */ /* 0x000fc80003f05270 */
[----:B---3--:R-:W-:-:S04]  /*2150*/  SHF.R.U32.HI R3, RZ, R6, R3 ;  /* 0x00000006ff037219 */ /* 0x008fc80000011603 */
[----:B------:R-:W-:Y:S02]  /*2160*/  SEL R3, R8, R3, !P0 ;  /* 0x0000000308037207 */ /* 0x000fe40004000000 */
[----:B----4-:R-:W-:-:S04]  /*2170*/  ISETP.NE.AND P1, PT, R16, 0x1, PT ;  /* 0x000000011000780c */ /* 0x010fc80003f25270 */
[----:B------:R-:W-:-:S05]  /*2180*/  SEL R4, R11, R4, !P1 ;  /* 0x000000040b047207 */ /* 0x000fca0004800000 */
[----:B------:R-:W-:Y:S02]  /*2190*/  IMAD.IADD R5, R3, 0x1, -R4 ;  /* 0x0000000103057824 */ /* 0x000fe400078e0a04 */
[----:B------:R-:W-:Y:S02]  /*21a0*/  IMAD.IADD R3, R4, 0x1, -R3 ;  /* 0x0000000104037824 */ /* 0x000fe400078e0a03 */
[----:B------:R-:W-:Y:S02]  /*21b0*/  IMAD R11, R5, R16, R11 ;  /* 0x00000010050b7224 */ /* 0x000fe400078e020b */
[----:B------:R-:W-:-:S07]  /*21c0*/  IMAD R8, R3, R2, R8 ;  /* 0x0000000203087224 */ /* 0x000fce00078e0208 */
.L_x_34:
[----:B------:R-:W-:Y:S01]  /*21d0*/  VIADD R14, R14, 0x1 ;  /* 0x000000010e0e7836 */ /* 0x000fe20000000000 */
[----:B------:R-:W-:Y:S01]  /*21e0*/  PLOP3.LUT P1, PT, PT, PT, PT, 0x80, 0x8 ;  /* 0x000000000008781c */ /* 0x000fe20003f2f070 */
[----:B------:R-:W-:Y:S02]  /*21f0*/  IMAD.IADD R21, R11, 0x1, R170 ;  /* 0x000000010b157824 */ /* 0x000fe400078e02aa */
[----:B------:R-:W-:Y:S01]  /*2200*/  IMAD.IADD R20, R8, 0x1, R147 ;  /* 0x0000000108147824 */ /* 0x000fe200078e0293 */
[----:B------:R-:W-:-:S04]  /*2210*/  ISETP.NE.AND P0, PT, R14, 0x2, PT ;  /* 0x000000020e00780c */ /* 0x000fc80003f05270 */
[----:B------:R-:W-:Y:S02]  /*2220*/  SEL R2, RZ, 0x1, P0 ;  /* 0x00000001ff027807 */ /* 0x000fe40000000000 */
[----:B------:R-:W-:Y:S02]  /*2230*/  SEL R14, R14, RZ, P0 ;  /* 0x000000ff0e0e7207 */ /* 0x000fe40000000000 */
[----:B------:R-:W-:Y:S01]  /*2240*/  LOP3.LUT R13, R13, R2, RZ, 0x3c, !PT ;  /* 0x000000020d0d7212 */ /* 0x000fe200078e3cff */
[----:B------:R-:W-:Y:S06]  /*2250*/  @P2 BRA `(.L_x_35) ;  /* 0xfffffff000a02947 */ /* 0x000fec000383ffff */
[----:B------:R-:W-:Y:S01]  /*2260*/  UIADD3 UR4, UPT, UPT, UR4, 0x18, URZ ;  /* 0x0000001804047890 */ /* 0x000fe2000fffe0ff */
[----:B------:R-:W-:-:S03]  /*2270*/  SHF.L.U32 R3, R15, 0x1f, RZ ;  /* 0x0000001f0f037819 */ /* 0x000fc600000006ff */
[----:B------:R-:W-:-:S09]  /*2280*/  ULEA UR5, UR6, UR4, 0x3 ;  /* 0x0000000406057291 */ /* 0x000fd2000f8e18ff */
[----:B------:R-:W1:Y:S02]  /*2290*/  SYNCS.PHASECHK.TRANS64.TRYWAIT P0, [UR5], R3 ;  /* 0x00000003ff0075a7 */ /* 0x000e640008001105 */
[----:B-1----:R-:W-:Y:S05]  /*22a0*/  @!P0 BRA `(.L_x_36) ;  /* 0x0000005c00c48947 */ /* 0x002fea0003800000 */
.L_x_110:
[----:B------:R-:W-:-:S04]  /*22b0*/  UIADD3 UR6, UPT, UPT, UR6, 0x1, URZ ;  /* 0x0000000106067890 */ /* 0x000fc8000fffe0ff */
[----:B------:R-:W-:-:S04]  /*22c0*/  UISETP.NE.AND UP0, UPT, UR6, 0x3, UPT ;  /* 0x000000030600788c */ /* 0x000fc8000bf05270 */
[----:B------:R-:W-:Y:S02]  /*22d0*/  USEL UR7, URZ, 0x1, UP0 ;  /* 0x00000001ff077887 */ /* 0x000fe40008000000 */
[----:B------:R-:W-:-:S04]  /*22e0*/  USEL UR6, UR6, URZ, UP0 ;  /* 0x000000ff06067287 */ /* 0x000fc80008000000 */
[----:B------:R-:W-:Y:S01]  /*22f0*/  ULEA UR5, UR6, UR4, 0x3 ;  /* 0x0000000406057291 */ /* 0x000fe2000f8e18ff */
[----:B------:R-:W-:-:S04]  /*2300*/  LOP3.LUT R15, R15, UR7, RZ, 0x3c, !PT ;  /* 0x000000070f0f7c12 */ /* 0x000fc8000f8e3cff */
[----:B-1----:R-:W-:-:S04]  /*2310*/  SHF.L.U32 R3, R15, 0x1f, RZ ;  /* 0x0000001f0f037819 */ /* 0x002fc800000006ff */
[----:B------:R-:W1:Y:S02]  /*2320*/  SYNCS.PHASECHK.TRANS64.TRYWAIT P0, [UR5], R3 ;  /* 0x00000003ff0075a7 */ /* 0x000e640008001105 */
[----:B-1----:R-:W-:Y:S05]  /*2330*/  @!P0 BRA `(.L_x_37) ;  /* 0x0000005c00b88947 */ /* 0x002fea0003800000 */
.L_x_112:
[----:B------:R-:W-:-:S04]  /*2340*/  UIADD3 UR6, UPT, UPT, UR6, 0x1, URZ ;  /* 0x0000000106067890 */ /* 0x000fc8000fffe0ff */
[----:B------:R-:W-:-:S04]  /*2350*/  UISETP.NE.AND UP0, UPT, UR6, 0x3, UPT ;  /* 0x000000030600788c */ /* 0x000fc8000bf05270 */
[----:B------:R-:W-:Y:S02]  /*2360*/  USEL UR5, URZ, 0x1, UP0 ;  /* 0x00000001ff057887 */ /* 0x000fe40008000000 */
[----:B------:R-:W-:-:S04]  /*2370*/  USEL UR6, UR6, URZ, UP0 ;  /* 0x000000ff06067287 */ /* 0x000fc80008000000 */
[----:B------:R-:W-:Y:S01]  /*2380*/  ULEA UR6, UR6, UR4, 0x3 ;  /* 0x0000000406067291 */ /* 0x000fe2000f8e18ff */
[----:B-1----:R-:W-:-:S04]  /*2390*/  LOP3.LUT R3, R15, UR5, RZ, 0x3c, !PT ;  /* 0x000000050f037c12 */ /* 0x002fc8000f8e3cff */
[----:B------:R-:W-:Y:S01]  /*23a0*/  SHF.L.U32 R3, R3, 0x1f, RZ ;  /* 0x0000001f03037819 */ /* 0x000fe200000006ff */
[----:B----4-:R-:W-:-:S07]  /*23b0*/  IMAD.U32 R0, RZ, RZ, UR6 ;  /* 0x00000006ff007e24 */ /* 0x010fce000f8e00ff */
.L_x_38:
[----:B-1----:R1:W2:Y:S02]  /*23c0*/  SYNCS.PHASECHK.TRANS64.TRYWAIT P0, [R0+URZ], R3 ;  /* 0x00000003000075a7 */ /* 0x0022a400080011ff */
[----:B--2---:R-:W-:Y:S05]  /*23d0*/  @!P0 NANOSLEEP.SYNCS 0x989680 ;  /* 0x009896800000895d */ /* 0x004fea0003900000 */
[----:B------:R-:W2:Y:S02]  /*23e0*/  @!P0 SYNCS.PHASECHK.TRANS64 P0, [R0+URZ], R3 ;  /* 0x00000003000085a7 */ /* 0x000ea400080010ff */
[----:B--2---:R-:W-:Y:S05]  /*23f0*/  @P0 EXIT ;  /* 0x000000000000094d */ /* 0x004fea0003800000 */
[----:B------:R-:W-:Y:S05]  /*2400*/  BRA `(.L_x_38) ;  /* 0xfffffffc00ec7947 */ /* 0x000fea000383ffff */
.L_x_17:
[----:B------:R-:W-:-:S04]  /*2410*/  UISETP.NE.AND UP1, UPT, UR37, URZ, UPT ;  /* 0x000000ff2500728c */ /* 0x000fc8000bf25270 */
[----:B------:R-:W-:-:S09]  /*2420*/  UISETP.NE.OR UP1, UPT, UR8, 0x1, UP1 ;  /* 0x000000010800788c */ /* 0x000fd20008f25670 */
[----:B------:R-:W-:Y:S05]  /*2430*/  BRA.U UP1, `(.L_x_39) ;  /* 0x0000000501487547 */ /* 0x000fea000b800000 */
[----:B------:R-:W-:Y:S01]  /*2440*/  ISETP.NE.AND P2, PT, R2, RZ, PT ;  /* 0x000000ff0200720c */ /* 0x000fe20003f45270 */
[----:B------:R-:W-:Y:S01]  /*2450*/  IMAD.MOV.U32 R12, RZ, RZ, 0x1 ;  /* 0x00000001ff0c7424 */ /* 0x000fe200078e00ff */
[----:B------:R-:W-:Y:S02]  /*2460*/  CS2R R10, SRZ ;  /* 0x00000000000a7805 */ /* 0x000fe4000001ff00 */
[----:B------:R-:W-:Y:S01]  /*2470*/  CS2R R8, SRZ ;  /* 0x0000000000087805 */ /* 0x000fe2000001ff00 */
[----:B------:R-:W-:Y:S01]  /*2480*/  UMOV UR4, 0x400 ;  /* 0x0000040000047882 */ /* 0x000fe20000000000 */
[----:B------:R-:W-:Y:S01]  /*2490*/  UMOV UR6, URZ ;  /* 0x000000ff00067c82 */ /* 0x000fe20008000000 */
[----:B------:R-:W-:-:S12]  /*24a0*/  ULEA UR37, UR37, UR4, 0x18 ;  /* 0x0000000425257291 */ /* 0x000fd8000f8ec0ff */
.L_x_43:
[----:B------:R-:W-:Y:S02]  /*24b0*/  LEA R0, R8, UR37, 0x3 ;  /* 0x0000002508007c11 */ /* 0x000fe4000f8e18ff */
[----:B------:R-:W-:-:S03]  /*24c0*/  SHF.L.U32 R5, R9, 0x1f, RZ ;  /* 0x0000001f09057819 */ /* 0x000fc600000006ff */
[----:B------:R-:W-:Y:S01]  /*24d0*/  VIADD R4, R0, 0xd0 ;  /* 0x000000d000047836 */ /* 0x000fe20000000000 */
[----:B------:R-:W1:Y:S02]  /*24e0*/  SYNCS.PHASECHK.TRANS64.TRYWAIT P0, [R0+URZ+0xc0], R5 ;  /* 0x0000c005000075a7 */ /* 0x000e6400080011ff */
[----:B-1----:R-:W-:Y:S05]  /*24f0*/  @!P0 BRA `(.L_x_40) ;  /* 0x0000005c00608947 */ /* 0x002fea0003800000 */
.L_x_113:
[----:B------:R-:W-:Y:S01]  /*2500*/  ULEA UR5, UR6, UR37, 0x3 ;  /* 0x0000002506057291 */ /* 0x000fe2000f8e18ff */
[----:B------:R-:W-:Y:S02]  /*2510*/  PRMT R4, RZ, 0x654, R4 ;  /* 0x00000654ff047816 */ /* 0x000fe40000000004 */
[----:B-1----:R-:W-:Y:S01]  /*2520*/  SHF.L.U32 R5, R12, 0x1f, RZ ;  /* 0x0000001f0c057819 */ /* 0x002fe200000006ff */
[----:B------:R-:W-:Y:S01]  /*2530*/  UIADD3 UR4, UPT, UPT, UR5, 0x60, URZ ;  /* 0x0000006005047890 */ /* 0x000fe2000fffe0ff */
[----:B------:R1:W-:Y:S05]  /*2540*/  SYNCS.ARRIVE.TRANS64.RED.A1T0 RZ, [R4+URZ], RZ ;  /* 0x000000ff04ff79a7 */ /* 0x0003ea00081004ff */
[----:B------:R-:W-:Y:S01]  /*2550*/  IMAD.U32 R7, RZ, RZ, UR4 ;  /* 0x00000004ff077e24 */ /* 0x000fe2000f8e00ff */
[----:B------:R-:W2:Y:S04]  /*2560*/  SYNCS.PHASECHK.TRANS64.TRYWAIT P0, [UR5+0x70], R5 ;  /* 0x00007005ff0075a7 */ /* 0x000ea80008001105 */
[----:B------:R-:W-:Y:S01]  /*2570*/  PRMT R6, R2, 0x654, R7 ;  /* 0x0000065402067816 */ /* 0x000fe20000000007 */
[----:B-1----:R-:W-:Y:S01]  /*2580*/  @!P2 IMAD.MOV.U32 R4, RZ, RZ, 0x10 ;  /* 0x00000010ff04a424 */ /* 0x002fe200078e00ff */
[----:B--2---:R-:W-:Y:S06]  /*2590*/  @!P0 BRA `(.L_x_41) ;  /* 0x0000005c004c8947 */ /* 0x004fec0003800000 */
.L_x_115:
[----:B------:R-:W-:Y:S01]  /*25a0*/  ULEA UR4, UR6, UR37, 0x4 ;  /* 0x0000002506047291 */ /* 0x000fe2000f8e20ff */
[----:B------:R-:W-:Y:S01]  /*25b0*/  SEL R3, R6, R3, !P2 ;  /* 0x0000000306037207 */ /* 0x000fe20005000000 */
[----:B------:R-:W-:Y:S01]  /*25c0*/  UIADD3 UR5, UPT, UPT, UR5, 0x60, URZ ;  /* 0x0000006005057890 */ /* 0x000fe2000fffe0ff */
[----:B-1----:R-:W-:Y:S01]  /*25d0*/  LEA R0, R11, UR37, 0x3 ;  /* 0x000000250b007c11 */ /* 0x002fe2000f8e18ff */
[----:B------:R-:W-:Y:S01]  /*25e0*/  UIADD3 UR4, UPT, UPT, UR4, 0xf0, URZ ;  /* 0x000000f004047890 */ /* 0x000fe2000fffe0ff */
[----:B------:R-:W-:Y:S01]  /*25f0*/  SHF.L.U32 R5, R10, 0x1f, RZ ;  /* 0x0000001f0a057819 */ /* 0x000fe200000006ff */
[----:B------:R1:W-:Y:S01]  /*2600*/  @!P2 SYNCS.ARRIVE.TRANS64.RED RZ, [R3+URZ], R4 ;  /* 0x0000000403ffa9a7 */ /* 0x0003e200080004ff */
[----:B------:R-:W-:Y:S01]  /*2610*/  UIADD3 UR6, UPT, UPT, UR6, 0x1, URZ ;  /* 0x0000000106067890 */ /* 0x000fe2000fffe0ff */
[----:B------:R-:W-:-:S03]  /*2620*/  VIADD R8, R8, 0x1 ;  /* 0x0000000108087836 */ /* 0x000fc60000000000 */
[----:B------:R-:W-:Y:S02]  /*2630*/  UISETP.NE.AND UP0, UPT, UR6, 0x2, UPT ;  /* 0x000000020600788c */ /* 0x000fe4000bf05270 */
[----:B------:R-:W-:Y:S06]  /*2640*/  UGETNEXTWORKID.BROADCAST [UR4], [UR5] ;  /* 0x00000000040073ca */ /* 0x000fec0008000100 */
[----:B------:R-:W-:Y:S01]  /*2650*/  USEL UR4, URZ, 0x1, UP0 ;  /* 0x00000001ff047887 */ /* 0x000fe20008000000 */
[----:B------:R-:W-:Y:S01]  /*2660*/  ISETP.NE.AND P0, PT, R8, 0x2, PT ;  /* 0x000000020800780c */ /* 0x000fe20003f05270 */
[----:B------:R-:W-:Y:S01]  /*2670*/  USEL UR6, UR6, URZ, UP0 ;  /* 0x000000ff06067287 */ /* 0x000fe20008000000 */
[----:B------:R-:W2:Y:S03]  /*2680*/  SYNCS.PHASECHK.TRANS64.TRYWAIT P1, [R0+URZ+0x60], R5 ;  /* 0x00006005000075a7 */ /* 0x000ea600080211ff */
[----:B------:R-:W-:Y:S01]  /*2690*/  LOP3.LUT R12, R12, UR4, RZ, 0x3c, !PT ;  /* 0x000000040c0c7c12 */ /* 0x000fe2000f8e3cff */
[----:B-12---:R-:W-:Y:S07]  /*26a0*/  @!P1 BRA `(.L_x_42) ;  /* 0x0000005c00209947 */ /* 0x006fee0003800000 */
.L_x_116:
[C---:B------:R-:W-:Y:S01]  /*26b0*/  LEA R4, R11.reuse, UR37, 0x4 ;  /* 0x000000250b047c11 */ /* 0x040fe2000f8e20ff */
[----:B-1----:R-:W-:Y:S01]  /*26c0*/  VIADD R0, R0, 0x70 ;  /* 0x0000007000007836 */ /* 0x002fe20000000000 */
[----:B------:R-:W-:Y:S01]  /*26d0*/  SEL R8, R8, RZ, P0 ;  /* 0x000000ff08087207 */ /* 0x000fe20000000000 */
[----:B------:R-:W-:-:S03]  /*26e0*/  VIADD R11, R11, 0x1 ;  /* 0x000000010b0b7836 */ /* 0x000fc60000000000 */
[----:B------:R-:W1:Y:S01]  /*26f0*/  LDS.128 R4, [R4+0xf0] ;  /* 0x0000f00004047984 */ /* 0x000e620000000c00 */
[----:B------:R-:W-:Y:S02]  /*2700*/  PRMT R0, RZ, 0x654, R0 ;  /* 0x00000654ff007816 */ /* 0x000fe40000000000 */
[C---:B------:R-:W-:Y:S01]  /*2710*/  ISETP.NE.AND P1, PT, R11.reuse, 0x2, PT ;  /* 0x000000020b00780c */ /* 0x040fe20003f25270 */
[----:B------:R-:W-:Y:S01]  /*2720*/  @!PT LDS RZ, [RZ] ;  /* 0x00000000fffff984 */ /* 0x000fe20000000800 */
[----:B------:R-:W-:Y:S01]  /*2730*/  @!PT LDS RZ, [RZ] ;  /* 0x00000000fffff984 */ /* 0x000fe20000000800 */
[----:B------:R-:W-:Y:S01]  /*2740*/  @!PT LDS RZ, [RZ] ;  /* 0x00000000fffff984 */ /* 0x000fe20000000800 */
[----:B------:R-:W-:Y:S01]  /*2750*/  @!PT LDS RZ, [RZ] ;  /* 0x00000000fffff984 */ /* 0x000fe20000000800 */
[----:B------:R2:W-:Y:S06]  /*2760*/  MEMBAR.ALL.CTA ;  /* 0x0000000000007992 */ /* 0x0005ec0000008000 */
[----:B--2---:R-:W2:Y:S01]  /*2770*/  FENCE.VIEW.ASYNC.S ;  /* 0x00000000000073c6 */ /* 0x004ea20000000000 */
[----:B------:R-:W-:Y:S01]  /*2780*/  SEL R11, R11, RZ, P1 ;  /* 0x000000ff0b0b7207 */ /* 0x000fe20000800000 */
[----:B--2---:R2:W-:Y:S01]  /*2790*/  SYNCS.ARRIVE.TRANS64.RED.A1T0 RZ, [R0+URZ], RZ ;  /* 0x000000ff00ff79a7 */ /* 0x0045e200081004ff */
[----:B-1----:R-:W-:-:S02]  /*27a0*/  LOP3.LUT P3, RZ, R6, 0x1, RZ, 0xc0, !PT ;  /* 0x0000000106ff7812 */ /* 0x002fc4000786c0ff */
[----:B------:R-:W-:-:S04]  /*27b0*/  SEL R5, RZ, 0x1, P1 ;  /* 0x00000001ff057807 */ /* 0x000fc80000800000 */
[----:B------:R-:W-:Y:S02]  /*27c0*/  LOP3.LUT R10, R10, R5, RZ, 0x3c, !PT ;  /* 0x000000050a0a7212 */ /* 0x000fe400078e3cff */
[----:B--2---:R-:W-:-:S04]  /*27d0*/  SEL R0, RZ, 0x1, P0 ;  /* 0x00000001ff007807 */ /* 0x004fc80000000000 */
[----:B------:R-:W-:Y:S01]  /*27e0*/  LOP3.LUT R9, R9, R0, RZ, 0x3c, !PT ;  /* 0x0000000009097212 */ /* 0x000fe200078e3cff */
[----:B------:R-:W-:Y:S06]  /*27f0*/  @P3 BRA `(.L_x_43) ;  /* 0xfffffffc002c3947 */ /* 0x000fec000383ffff */
[----:B------:R-:W-:Y:S01]  /*2800*/  ULEA UR5, UR6, UR37, 0x3 ;  /* 0x0000002506057291 */ /* 0x000fe2000f8e18ff */
[----:B------:R-:W-:-:S08]  /*2810*/  SHF.L.U32 R3, R12, 0x1f, RZ ;  /* 0x0000001f0c037819 */ /* 0x000fd000000006ff */
[----:B------:R-:W1:Y:S02]  /*2820*/  SYNCS.PHASECHK.TRANS64 P0, [UR5+0x70], R3 ;  /* 0x00007003ff0075a7 */ /* 0x000e640008001005 */
[----:B-1----:R-:W-:Y:S05]  /*2830*/  @P0 BRA `(.L_x_44) ;  /* 0x0000000000080947 */ /* 0x002fea0003800000 */
[----:B------:R-:W1:Y:S02]  /*2840*/  SYNCS.PHASECHK.TRANS64.TRYWAIT P0, [UR5+0x70], R3 ;  /* 0x00007003ff0075a7 */ /* 0x000e640008001105 */
[----:B-1----:R-:W-:Y:S05]  /*2850*/  @!P0 BRA `(.L_x_45) ;  /* 0x0000005800c88947 */ /* 0x002fea0003800000 */
.L_x_44:
[----:B------:R-:W-:-:S04]  /*2860*/  UIADD3 UR4, UPT, UPT, UR6, 0x1, URZ ;  /* 0x0000000106047890 */ /* 0x000fc8000fffe0ff */
[----:B------:R-:W-:-:S04]  /*2870*/  UISETP.NE.AND UP0, UPT, UR4, 0x2, UPT ;  /* 0x000000020400788c */ /* 0x000fc8000bf05270 */
[----:B------:R-:W-:Y:S02]  /*2880*/  USEL UR7, URZ, 0x1, UP0 ;  /* 0x00000001ff077887 */ /* 0x000fe40008000000 */
[----:B------:R-:W-:-:S04]  /*2890*/  USEL UR4, UR4, URZ, UP0 ;  /* 0x000000ff04047287 */ /* 0x000fc80008000000 */
[----:B------:R-:W-:Y:S01]  /*28a0*/  ULEA UR4, UR4, UR37, 0x3 ;  /* 0x0000002504047291 */ /* 0x000fe2000f8e18ff */
[----:B-1----:R-:W-:-:S04]  /*28b0*/  LOP3.LUT R3, R12, UR7, RZ, 0x3c, !PT ;  /* 0x000000070c037c12 */ /* 0x002fc8000f8e3cff */
[----:B------:R-:W-:-:S04]  /*28c0*/  SHF.L.U32 R0, R3, 0x1f, RZ ;  /* 0x0000001f03007819 */ /* 0x000fc800000006ff */
[----:B------:R-:W1:Y:S02]  /*28d0*/  SYNCS.PHASECHK.TRANS64 P0, [UR4+0x70], R0 ;  /* 0x00007000ff0075a7 */ /* 0x000e640008001004 */
[----:B-1----:R-:W-:Y:S05]  /*28e0*/  @P0 EXIT ;  /* 0x000000000000094d */ /* 0x002fea0003800000 */
[----:B------:R-:W-:Y:S02]  /*28f0*/  SHF.L.U32 R3, R3, 0x1f, RZ ;  /* 0x0000001f03037819 */ /* 0x000fe400000006ff */
[----:B------:R-:W-:-:S07]  /*2900*/  MOV R0, UR4 ;  /* 0x0000000400007c02 */ /* 0x000fce0008000f00 */
.L_x_46:
[----:B-1----:R1:W2:Y:S02]  /*2910*/  SYNCS.PHASECHK.TRANS64.TRYWAIT P0, [R0+URZ+0x70], R3 ;  /* 0x00007003000075a7 */ /* 0x0022a400080011ff */
[----:B--2---:R-:W-:Y:S05]  /*2920*/  @!P0 NANOSLEEP.SYNCS 0x989680 ;  /* 0x009896800000895d */ /* 0x004fea0003900000 */
[----:B------:R-:W2:Y:S02]  /*2930*/  @!P0 SYNCS.PHASECHK.TRANS64 P0, [R0+URZ+0x70], R3 ;  /* 0x00007003000085a7 */ /* 0x000ea400080010ff */
[----:B--2---:R-:W-:Y:S05]  /*2940*/  @P0 EXIT ;  /* 0x000000000000094d */ /* 0x004fea0003800000 */
[----:B------:R-:W-:Y:S05]  /*2950*/  BRA `(.L_x_46) ;  /* 0xfffffffc00ec7947 */ /* 0x000fea000383ffff */
.L_x_39:
[----:B------:R-:W-:-:S09]  /*2960*/  UISETP.NE.AND UP1, UPT, UR8, URZ, UPT ;  /* 0x000000ff0800728c */ /* 0x000fd2000bf25270 */
[----:B------:R-:W-:Y:S05]  /*2970*/  BRA.U UP1, `(.L_x_47) ;  /* 0x0000000d017c7547 */ /* 0x000fea000b800000 */
[----:B------:R-:W-:Y:S01]  /*2980*/  UMOV UR4, 0x40 ;  /* 0x0000004000047882 */ /* 0x000fe20000000000 */
[----:B------:R-:W-:Y:S01]  /*2990*/  NOP ;  /* 0x0000000000007918 */ /* 0x000fe20000000000 */
[----:B------:R-:W-:Y:S01]  /*29a0*/  ULEA UR4, UR37, UR4, 0x18 ;  /* 0x0000000425047291 */ /* 0x000fe2000f8ec0ff */
[----:B------:R-:W-:Y:S02]  /*29b0*/  UMOV UR5, 0x400 ;  /* 0x0000040000057882 */ /* 0x000fe40000000000 */
[----:B------:R-:W-:-:S06]  /*29c0*/  ULEA UR37, UR37, UR5, 0x18 ;  /* 0x0000000525257291 */ /* 0x000fcc000f8ec0ff */
[----:B------:R-:W1:Y:S02]  /*29d0*/  LDS.U8 R0, [UR4+0x1c] ;  /* 0x00001c04ff007984 */ /* 0x000e640008000000 */
[----:B-1----:R-:W-:-:S13]  /*29e0*/  ISETP.NE.AND P0, PT, R0, RZ, PT ;  /* 0x000000ff0000720c */ /* 0x002fda0003f05270 */
[----:B------:R-:W-:Y:S05]  /*29f0*/  @P0 BRA `(.L_x_48) ;  /* 0x0000000000580947 */ /* 0x000fea0003800000 */
[----:B------:R-:W-:-:S13]  /*2a00*/  ELECT P0, URZ, PT ;  /* 0x0000000000ff782f */ /* 0x000fda0003800000 */
[----:B------:R-:W-:Y:S05]  /*2a10*/  @!P0 BRA `(.L_x_49) ;  /* 0x0000000000608947 */ /* 0x000fea0003800000 */
[----:B------:R-:W-:Y:S01]  /*2a20*/  UMOV UR5, 0x10 ;  /* 0x0000001000057882 */ /* 0x000fe20000000000 */
[----:B------:R-:W-:Y:S01]  /*2a30*/  HFMA2 R0, -RZ, RZ, 0, 5.9604644775390625e-08 ;  /* 0x00000001ff007431 */ /* 0x000fe200000001ff */
[----:B------:R-:W-:-:S03]  /*2a40*/  MOV R2, 0xffff ;  /* 0x0000ffff00027802 */ /* 0x000fc60000000f00 */
[----:B------:R-:W-:Y:S04]  /*2a50*/  DEPBAR.LE SB1, 0x36 ;  /* 0x00009d800000791a */ /* 0x000fe80000000000 */
[----:B------:R-:W1:Y:S02]  /*2a60*/  UTCATOMSWS.FIND_AND_SET.ALIGN UP0, UR5, UR5 ;  /* 0x00000005000575e3 */ /* 0x000e640008000800 */
[----:B-1----:R-:W-:Y:S01]  /*2a70*/  MOV R3, UR5 ;  /* 0x0000000500037c02 */ /* 0x002fe20008000f00 */
[----:B------:R-:W-:Y:S06]  /*2a80*/  BRA.U UP0, `(.L_x_50) ;  /* 0x0000000100187547 */ /* 0x000fec000b800000 */
.L_x_51:
[----:B------:R-:W-:Y:S05]  /*2a90*/  NANOSLEEP 0x64 ;  /* 0x000000640000795d */ /* 0x000fea0003800000 */
[----:B------:R-:W-:-:S05]  /*2aa0*/  UMOV UR5, 0x10 ;  /* 0x0000001000057882 */ /* 0x000fca0000000000 */
[----:B------:R-:W-:Y:S04]  /*2ab0*/  DEPBAR.LE SB1, 0x36 ;  /* 0x00009d800000791a */ /* 0x000fe80000000000 */
[----:B------:R-:W1:Y:S02]  /*2ac0*/  UTCATOMSWS.FIND_AND_SET.ALIGN UP0, UR5, UR5 ;  /* 0x00000005000575e3 */ /* 0x000e640008000800 */
[----:B-1----:R-:W-:Y:S01]  /*2ad0*/  MOV R3, UR5 ;  /* 0x0000000500037c02 */ /* 0x002fe20008000f00 */
[----:B------:R-:W-:Y:S05]  /*2ae0*/  BRA.U !UP0, `(.L_x_51) ;  /* 0xfffffffd08e87547 */ /* 0x000fea000b83ffff */
.L_x_50:
[-C--:B------:R-:W-:Y:S02]  /*2af0*/  SHF.L.U32 R2, R2, R3.reuse, RZ ;  /* 0x0000000302027219 */ /* 0x080fe400000006ff */
[----:B------:R-:W-:Y:S01]  /*2b00*/  SHF.L.U32 R0, R0, R3, RZ ;  /* 0x0000000300007219 */ /* 0x000fe200000006ff */
[----:B------:R-:W-:Y:S02]  /*2b10*/  IMAD.SHL.U32 R3, R3, 0x20, RZ ;  /* 0x0000002003037824 */ /* 0x000fe400078e00ff */
[----:B------:R1:W-:Y:S04]  /*2b20*/  ATOMS.OR RZ, [UR4+0x14], R2 ;  /* 0x00001402ffff798c */ /* 0x0003e8000b000004 */
[----:B------:R1:W-:Y:S04]  /*2b30*/  ATOMS.OR RZ, [UR4+0x18], R0 ;  /* 0x00001800ffff798c */ /* 0x0003e8000b000004 */
[----:B------:R1:W-:Y:S01]  /*2b40*/  STS [UR37+0x110], R3 ;  /* 0x00011003ff007988 */ /* 0x0003e20008000825 */
[----:B------:R-:W-:Y:S05]  /*2b50*/  BRA `(.L_x_49) ;  /* 0x0000000000107947 */ /* 0x000fea0003800000 */
.L_x_48:
[----:B------:R-:W-:Y:S02]  /*2b60*/  MOV R0, 0xffffffff ;  /* 0xffffffff00007802 */ /* 0x000fe40000000f00 */
[----:B------:R-:W-:-:S03]  /*2b70*/  MOV R2, 0x2ba0 ;  /* 0x00002ba000027802 */ /* 0x000fc60000000f00 */
[----:B------:R1:W-:Y:S04]  /*2b80*/  STS [UR37+0x110], R0 ;  /* 0x00011000ff007988 */ /* 0x0003e80008000825 */
[----:B-1-3-5:R-:W-:Y:S05]  /*2b90*/  CALL.REL.NOINC `($__internal_1_$__cuda_sm10x_tcgen05_guardrail_trap_phase_invalid_during_alloc) ;  /* 0x0000005c00847944 */ /* 0x02afea0003c00000 */
.L_x_49:
[----:B------:R-:W-:Y:S05]  /*2ba0*/  WARPSYNC.ALL ;  /* 0x0000000000007948 */ /* 0x000fea0003800000 */
[----:B------:R-:W2:Y:S01]  /*2bb0*/  S2UR UR6, SR_CgaCtaId ;  /* 0x00000000000679c3 */ /* 0x000ea20000008800 */
[----:B------:R-:W-:Y:S01]  /*2bc0*/  UMOV UR4, 0x400 ;  /* 0x0000040000047882 */ /* 0x000fe20000000000 */
[----:B------:R-:W-:-:S06]  /*2bd0*/  NOP ;  /* 0x0000000000007918 */ /* 0x000fcc0000000000 */
[----:B------:R-:W-:Y:S06]  /*2be0*/  BAR.ARV 0x6, 0xa0 ;  /* 0x0182800000007b1d */ /* 0x000fec0000002000 */
[----:B------:R-:W4:Y:S01]  /*2bf0*/  LDCU UR7, c[0x0][0x38c] ;  /* 0x00007180ff0777ac */ /* 0x000f220008000800 */
[----:B------:R-:W-:Y:S01]  /*2c00*/  IMAD.MOV.U32 R11, RZ, RZ, 0x1 ;  /* 0x00000001ff0b7424 */ /* 0x000fe200078e00ff */
[----:B------:R-:W-:Y:S01]  /*2c10*/  CS2R R8, SRZ ;  /* 0x0000000000087805 */ /* 0x000fe2000001ff00 */
[----:B------:R-:W-:Y:S01]  /*2c20*/  IMAD.MOV.U32 R10, RZ, RZ, RZ ;  /* 0x000000ffff0a7224 */ /* 0x000fe200078e00ff */
[----:B------:R-:W-:Y:S01]  /*2c30*/  UMOV UR18, URZ ;  /* 0x000000ff00127c82 */ /* 0x000fe20008000000 */
[----:B------:R-:W-:Y:S01]  /*2c40*/  UMOV UR17, URZ ;  /* 0x000000ff00117c82 */ /* 0x000fe20008000000 */
[----:B------:R-:W-:Y:S01]  /*2c50*/  UMOV UR22, 0x0 ;  /* 0x0000000000167882 */ /* 0x000fe20000000000 */
[----:B------:R-:W-:Y:S01]  /*2c60*/  UMOV UR23, 0x8200010 ;  /* 0x0820001000177882 */ /* 0x000fe20000000000 */
[----:B------:R-:W-:Y:S01]  /*2c70*/  UMOV UR20, 0x0 ;  /* 0x0000000000147882 */ /* 0x000fe20000000000 */
[----:B------:R-:W-:Y:S01]  /*2c80*/  UMOV UR21, 0x8200010 ;  /* 0x0820001000157882 */ /* 0x000fe20000000000 */
[----:B--2---:R-:W-:Y:S01]  /*2c90*/  ULEA UR6, UR6, UR4, 0x18 ;  /* 0x0000000406067291 */ /* 0x004fe2000f8ec0ff */
[----:B------:R-:W2:Y:S03]  /*2ca0*/  LDCU UR4, c[0x0][0x38c] ;  /* 0x00007180ff0477ac */ /* 0x000ea60008000800 */
[----:B------:R-:W-:-:S02]  /*2cb0*/  UIADD3 UR11, UPT, UPT, UR6, 0x8400, URZ ;  /* 0x00008400060b7890 */ /* 0x000fc4000fffe0ff */
[----:B----4-:R-:W-:-:S03]  /*2cc0*/  UIADD3 UR7, UPT, UPT, UR7, 0x3f, URZ ;  /* 0x0000003f07077890 */ /* 0x010fc6000fffe0ff */
[----:B-1----:R-:W1:Y:S01]  /*2cd0*/  LDS R0, [UR6+0x110] ;  /* 0x00011006ff007984 */ /* 0x002e620008000800 */
[----:B------:R-:W-:Y:S02]  /*2ce0*/  UIADD3 UR12, UPT, UPT, UR6, 0xe400, URZ ;  /* 0x0000e400060c7890 */ /* 0x000fe4000fffe0ff */
[----:B------:R-:W-:Y:S02]  /*2cf0*/  USHF.R.S32.HI UR5, URZ, 0x1f, UR7 ;  /* 0x0000001fff057899 */ /* 0x000fe40008011407 */
[----:B------:R-:W-:Y:S02]  /*2d00*/  USHF.R.U32.HI UR11, URZ, 0x4, UR11 ;  /* 0x00000004ff0b7899 */ /* 0x000fe4000801160b */
[----:B------:R-:W-:Y:S02]  /*2d10*/  ULEA.HI UR5, UR5, UR7, URZ, 0x6 ;  /* 0x0000000705057291 */ /* 0x000fe4000f8f30ff */
[----:B------:R-:W-:Y:S02]  /*2d20*/  USHF.R.U32.HI UR12, URZ, 0x4, UR12 ;  /* 0x00000004ff0c7899 */ /* 0x000fe4000801160c */
[----:B------:R-:W-:-:S02]  /*2d30*/  USHF.R.S32.HI UR5, URZ, 0x6, UR5 ;  /* 0x00000006ff057899 */ /* 0x000fc40008011405 */
[----:B------:R-:W-:Y:S02]  /*2d40*/  ULOP3.LUT UR11, UR11, 0x3fff, URZ, 0xc0, !UPT ;  /* 0x00003fff0b0b7892 */ /* 0x000fe4000f8ec0ff */
[----:B------:R-:W-:Y:S02]  /*2d50*/  UISETP.LT.AND UP0, UPT, UR5, 0x1, UPT ;  /* 0x000000010500788c */ /* 0x000fe4000bf01270 */
[----:B------:R-:W-:Y:S02]  /*2d60*/  ULOP3.LUT UR12, UR12, 0x3fff, URZ, 0xc0, !UPT ;  /* 0x00003fff0c0c7892 */ /* 0x000fe4000f8ec0ff */
[----:B------:R-:W-:Y:S02]  /*2d70*/  USEL UR10, UR5, 0x1, !UP0 ;  /* 0x00000001050a7887 */ /* 0x000fe4000c000000 */
[----:B------:R-:W-:Y:S02]  /*2d80*/  ULOP3.LUT UR11, UR11, 0x10000, URZ, 0xfc, !UPT ;  /* 0x000100000b0b7892 */ /* 0x000fe4000f8efcff */
[----:B------:R-:W-:-:S02]  /*2d90*/  ULOP3.LUT UR12, UR12, 0x10000, URZ, 0xfc, !UPT ;  /* 0x000100000c0c7892 */ /* 0x000fc4000f8efcff */
[----:B------:R-:W-:Y:S02]  /*2da0*/  UIADD3 UR10, UPT, UPT, -UR10, URZ, URZ ;  /* 0x000000ff0a0a7290 */ /* 0x000fe4000fffe1ff */
[----:B--2---:R-:W-:Y:S01]  /*2db0*/  UISETP.GE.AND UP3, UPT, UR4, 0x1, UPT ;  /* 0x000000010400788c */ /* 0x004fe2000bf66270 */
[----:B-1----:R-:W-:-:S15]  /*2dc0*/  R2UR UR19, R0 ;  /* 0x00000000001372ca */ /* 0x002fde00000e0000 */
.L_x_58:
[----:B------:R-:W-:Y:S02]  /*2dd0*/  LEA R0, R10, UR6, 0x3 ;  /* 0x000000060a007c11 */ /* 0x000fe4000f8e18ff */
[----:B------:R-:W-:Y:S02]  /*2de0*/  SHF.L.U32 R5, R9, 0x1f, RZ ;  /* 0x0000001f09057819 */ /* 0x000fe400000006ff */
[----:B------:R-:W-:Y:S01]  /*2df0*/  PLOP3.LUT P0, PT, PT, PT, UP3, 0x80, 0x8 ;  /* 0x000000000008781c */ /* 0x000fe20003f0f038 */
[----:B------:R-:W-:Y:S01]  /*2e00*/  VIADD R3, R0, 0x70 ;  /* 0x0000007000037836 */ /* 0x000fe20000000000 */
[----:B-1----:R-:W1:Y:S02]  /*2e10*/  SYNCS.PHASECHK.TRANS64.TRYWAIT P1, [R0+URZ+0x60], R5 ;  /* 0x00006005000075a7 */ /* 0x002e6400080211ff */
[----:B-1--4-:R-:W-:Y:S09]  /*2e20*/  @!P1 BRA `(.L_x_52) ;  /* 0x00000054006c9947 */ /* 0x012ff20003800000 */
.L_x_118:
[----:B------:R-:W-:Y:S01]  /*2e30*/  LEA R4, R10, UR6, 0x4 ;  /* 0x000000060a047c11 */ /* 0x000fe2000f8e20ff */
[----:B------:R-:W-:Y:S01]  /*2e40*/  @UP3 ULEA UR4, UR17, UR6, 0x3 ;  /* 0x0000000611043291 */ /* 0x000fe2000f8e18ff */
[----:B------:R-:W-:Y:S01]  /*2e50*/  PLOP3.LUT P2, PT, PT, PT, PT, 0x80, 0x8 ;  /* 0x000000000008781c */ /* 0x000fe20003f4f070 */
[----:B------:R-:W-:Y:S01]  /*2e60*/  ULEA UR8, UR18, UR6, 0x3 ;  /* 0x0000000612087291 */ /* 0x000fe2000f8e18ff */
[----:B------:R-:W-:Y:S01]  /*2e70*/  PRMT R3, RZ, 0x654, R3 ;  /* 0x00000654ff037816 */ /* 0x000fe20000000003 */
[----:B------:R-:W-:Y:S01]  /*2e80*/  ULEA UR9, UR18, UR19, 0x7 ;  /* 0x0000001312097291 */ /* 0x000fe2000f8e38ff */
[----:B-1----:R-:W1:Y:S01]  /*2e90*/  LDS.128 R4, [R4+0xf0] ;  /* 0x0000f00004047984 */ /* 0x002e620000000c00 */
[----:B------:R-:W-:Y:S02]  /*2ea0*/  @P0 SHF.L.U32 R2, R8, 0x1f, RZ ;  /* 0x0000001f08020819 */ /* 0x000fe400000006ff */
[----:B------:R-:W-:Y:S01]  /*2eb0*/  SHF.L.U32 R0, R11, 0x1f, RZ ;  /* 0x0000001f0b007819 */ /* 0x000fe200000006ff */
[----:B------:R-:W-:Y:S01]  /*2ec0*/  @!PT LDS RZ, [RZ] ;  /* 0x00000000fffff984 */ /* 0x000fe20000000800 */
[----:B------:R-:W-:Y:S01]  /*2ed0*/  @!PT LDS RZ, [RZ] ;  /* 0x00000000fffff984 */ /* 0x000fe20000000800 */
[----:B------:R-:W-:Y:S01]  /*2ee0*/  @!PT LDS RZ, [RZ] ;  /* 0x00000000fffff984 */ /* 0x000fe20000000800 */
[----:B------:R-:W-:Y:S01]  /*2ef0*/  @!PT LDS RZ, [RZ] ;  /* 0x00000000fffff984 */ /* 0x000fe20000000800 */
[----:B------:R2:W-:Y:S06]  /*2f00*/  MEMBAR.ALL.CTA ;  /* 0x0000000000007992 */ /* 0x0005ec0000008000 */
[----:B--2---:R-:W2:Y:S02]  /*2f10*/  FENCE.VIEW.ASYNC.S ;  /* 0x00000000000073c6 */ /* 0x004ea40000000000 */
[----:B--2---:R2:W-:Y:S01]  /*2f20*/  SYNCS.ARRIVE.TRANS64.RED.A1T0 RZ, [R3+URZ], RZ ;  /* 0x000000ff03ff79a7 */ /* 0x0045e200081004ff */
[----:B------:R2:W4:Y:S01]  /*2f30*/  @P0 SYNCS.PHASECHK.TRANS64.TRYWAIT P2, [UR4], R2 ;  /* 0x00000002ff0005a7 */ /* 0x0005220008041104 */
[----:B-1----:R-:W-:Y:S01]  /*2f40*/  LOP3.LUT P1, RZ, R6, 0x1, RZ, 0xc0, !PT ;  /* 0x0000000106ff7812 */ /* 0x002fe2000782c0ff */
[----:B------:R-:W1:Y:S02]  /*2f50*/  SYNCS.PHASECHK.TRANS64.TRYWAIT P0, [UR8+0xa0], R0 ;  /* 0x0000a000ff0075a7 */ /* 0x000e640008001108 */
[----:B-12-4-:R-:W-:Y:S10]  /*2f60*/  @!P0 BRA `(.L_x_53) ;  /* 0x0000005400308947 */ /* 0x016ff40003800000 */
.L_x_120:
[----:B------:R-:W-:Y:S01]  /*2f70*/  IADD3 R10, PT, PT, R10, 0x1, RZ ;  /* 0x000000010a0a7810 */ /* 0x000fe20007ffe0ff */
[----:B------:R-:W-:Y:S06]  /*2f80*/  BRA.U !UP3, `(.L_x_54) ;  /* 0x000000010b987547 */ /* 0x000fec000b800000 */
[----:B------:R-:W-:Y:S01]  /*2f90*/  UPLOP3.LUT UP4, UPT, UPT, UPT, UPT, 0x40, 0x4 ;  /* 0x000000000004789c */ /* 0x000fe20003f8e870 */
[----:B------:R-:W-:Y:S01]  /*2fa0*/  UMOV UR16, UR10 ;  /* 0x0000000a00107c82 */ /* 0x000fe20008000000 */
[----:B------:R-:W-:Y:S01]  /*2fb0*/  UMOV UR15, UR5 ;  /* 0x00000005000f7c82 */ /* 0x000fe20008000000 */
[----:B------:R-:W-:-:S08]  /*2fc0*/  UMOV UR14, UR17 ;  /* 0x00000011000e7c82 */ /* 0x000fd00008000000 */
.L_x_57:
[----:B------:R-:W-:Y:S02]  /*2fd0*/  UIADD3 UR16, UPT, UPT, UR16, 0x1, URZ ;  /* 0x0000000110107890 */ /* 0x000fe4000fffe0ff */
[----:B--2---:R-:W-:Y:S02]  /*2fe0*/  ULEA UR7, UR14, UR6, 0x3 ;  /* 0x000000060e077291 */ /* 0x004fe4000f8e18ff */
[----:B------:R-:W-:Y:S01]  /*2ff0*/  UISETP.NE.AND UP0, UPT, UR16, URZ, UPT ;  /* 0x000000ff1000728c */ /* 0x000fe2000bf05270 */
[----:B----4-:R-:W-:Y:S10]  /*3000*/  @P2 BRA `(.L_x_55) ;  /* 0x00000000000c2947 */ /* 0x010ff40003800000 */
[----:B-1----:R-:W-:Y:S04]  /*3010*/  SHF.L.U32 R3, R8, 0x1f, RZ ;  /* 0x0000001f08037819 */ /* 0x002fe800000006ff */
[----:B------:R-:W1:Y:S02]  /*3020*/  SYNCS.PHASECHK.TRANS64.TRYWAIT P0, [UR7], R3 ;  /* 0x00000003ff0075a7 */ /* 0x000e640008001107 */
[----:B-1----:R-:W-:Y:S05]  /*3030*/  @!P0 BRA `(.L_x_56) ;  /* 0x0000005400148947 */ /* 0x002fea0003800000 */
.L_x_55:
[----:B------:R-:W-:Y:S01]  /*3040*/  UISETP.NE.AND UP1, UPT, UR15, 0x1, UPT ;  /* 0x000000010f00788c */ /* 0x000fe2000bf25270 */
[----:B------:R-:W-:Y:S01]  /*3050*/  PLOP3.LUT P2, PT, PT, PT, PT, 0x80, 0x8 ;  /* 0x000000000008781c */ /* 0x000fe20003f4f070 */
[----:B------:R-:W-:Y:S02]  /*3060*/  UIADD3 UR17, UPT, UPT, UR14, 0x1, URZ ;  /* 0x000000010e117890 */ /* 0x000fe4000fffe0ff */
[----:B------:R-:W-:Y:S02]  /*3070*/  ULEA UR24, UR14, UR12, 0x9 ;  /* 0x0000000c0e187291 */ /* 0x000fe4000f8e48ff */
[----:B------:R-:W-:Y:S01]  /*3080*/  UISETP.NE.AND UP2, UPT, UR17, 0x3, UPT ;  /* 0x000000031100788c */ /* 0x000fe2000bf45270 */
[----:B------:R-:W-:Y:S01]  /*3090*/  PLOP3.LUT P0, PT, PT, PT, UP1, 0x80, 0x8 ;  /* 0x000000000008781c */ /* 0x000fe20003f0f018 */
[----:B------:R-:W-:Y:S02]  /*30a0*/  ULEA UR26, UR14, UR11, 0x9 ;  /* 0x0000000b0e1a7291 */ /* 0x000fe4000f8e48ff */
[----:B------:R-:W-:Y:S02]  /*30b0*/  USEL UR13, URZ, 0x1, UP2 ;  /* 0x00000001ff0d7887 */ /* 0x000fe40009000000 */
[----:B------:R-:W-:Y:S02]  /*30c0*/  USEL UR17, UR17, URZ, UP2 ;  /* 0x000000ff11117287 */ /* 0x000fe40009000000 */
[----:B------:R-:W-:Y:S02]  /*30d0*/  UIADD3 UR30, UPT, UPT, UR24, 0x2, URZ ;  /* 0x00000002181e7890 */ /* 0x000fe4000fffe0ff */
[----:B------:R-:W-:Y:S01]  /*30e0*/  @UP1 ULEA UR4, UR17, UR6, 0x3 ;  /* 0x0000000611041291 */ /* 0x000fe2000f8e18ff */
[----:B------:R-:W-:Y:S01]  /*30f0*/  LOP3.LUT R8, R8, UR13, RZ, 0x3c, !PT ;  /* 0x0000000d08087c12 */ /* 0x000fe2000f8e3cff */
[----:B------:R-:W-:Y:S02]  /*3100*/  UIADD3 UR28, UPT, UPT, UR26, 0x2, URZ ;  /* 0x000000021a1c7890 */ /* 0x000fe4000fffe0ff */
[----:B------:R-:W-:Y:S01]  /*3110*/  UIADD3 UR7, UPT, UPT, UR7, 0x18, URZ ;  /* 0x0000001807077890 */ /* 0x000fe2000fffe0ff */
[----:B-1----:R-:W-:Y:S01]  /*3120*/  @P0 SHF.L.U32 R0, R8, 0x1f, RZ ;  /* 0x0000001f08000819 */ /* 0x002fe200000006ff */
[----:B------:R-:W-:Y:S01]  /*3130*/  UMOV UR25, 0x80004020 ;  /* 0x8000402000197882 */ /* 0x000fe20000000000 */
[----:B------:R-:W-:Y:S01]  /*3140*/  UMOV UR27, 0x80004020 ;  /* 0x80004020001b7882 */ /* 0x000fe20000000000 */
[----:B------:R-:W-:Y:S01]  /*3150*/  UMOV UR31, 0x80004020 ;  /* 0x80004020001f7882 */ /* 0x000fe20000000000 */
[----:B------:R2:W4:Y:S01]  /*3160*/  @P0 SYNCS.PHASECHK.TRANS64.TRYWAIT P2, [UR4], R0 ;  /* 0x00000000ff0005a7 */ /* 0x0005220008041104 */
[----:B------:R-:W-:Y:S01]  /*3170*/  UIADD3 UR15, UPT, UPT, UR15, -0x1, URZ ;  /* 0xffffffff0f0f7890 */ /* 0x000fe2000fffe0ff */
[----:B------:R2:W-:Y:S01]  /*3180*/  UTCQMMA gdesc[UR26], gdesc[UR24], tmem[UR9], tmem[UR22], idesc[UR23], UP4 ;  /* 0x00ff16181a0075ea */ /* 0x0005e2000a000309 */
[----:B------:R-:W-:Y:S01]  /*3190*/  UPLOP3.LUT UP4, UPT, UPT, UPT, UPT, 0x80, 0x8 ;  /* 0x000000000008789c */ /* 0x000fe20003f8f070 */
[----:B------:R-:W-:Y:S01]  /*31a0*/  UMOV UR29, 0x80004020 ;  /* 0x80004020001d7882 */ /* 0x000fe20000000000 */
[----:B------:R-:W-:Y:S01]  /*31b0*/  UMOV UR14, UR17 ;  /* 0x00000011000e7c82 */ /* 0x000fe20008000000 */
[----:B------:R2:W-:Y:S01]  /*31c0*/  UTCQMMA gdesc[UR28], gdesc[UR30], tmem[UR9], tmem[UR20], idesc[UR21], UPT ;  /* 0x00ff141e1c0075ea */ /* 0x0005e2000b800309 */
[----:B------:R2:W-:Y:S01]  /*31d0*/  UTCBAR [UR7], URZ ;  /* 0x000000ff070073e9 */ /* 0x0005e200080000ff */
[----:B------:R-:W-:Y:S06]  /*31e0*/  BRA.U UP0, `(.L_x_57) ;  /* 0xfffffffd00787547 */ /* 0x000fec000b83ffff */
.L_x_54:
[----:B------:R-:W-:Y:S01]  /*31f0*/  UIADD3 UR18, UPT, UPT, UR18, 0x1, URZ ;  /* 0x0000000112127890 */ /* 0x000fe2000fffe0ff */
[C---:B------:R-:W-:Y:S01]  /*3200*/  ISETP.NE.AND P0, PT, R10.reuse, 0x2, PT ;  /* 0x000000020a00780c */ /* 0x040fe20003f05270 */
[----:B------:R-:W-:Y:S02]  /*3210*/  UIADD3 UR8, UPT, UPT, UR8, 0x80, URZ ;  /* 0x0000008008087890 */ /* 0x000fe4000fffe0ff */
[----:B------:R-:W-:Y:S01]  /*3220*/  UISETP.NE.AND UP0, UPT, UR18, 0x4, UPT ;  /* 0x000000041200788c */ /* 0x000fe2000bf05270 */
[----:B-12---:R-:W-:Y:S02]  /*3230*/  SEL R0, RZ, 0x1, P0 ;  /* 0x00000001ff007807 */ /* 0x006fe40000000000 */
[----:B------:R-:W-:Y:S01]  /*3240*/  SEL R10, R10, RZ, P0 ;  /* 0x000000ff0a0a7207 */ /* 0x000fe20000000000 */
[----:B------:R-:W-:Y:S01]  /*3250*/  USEL UR4, URZ, 0x1, UP0 ;  /* 0x00000001ff047887 */ /* 0x000fe20008000000 */
[----:B------:R-:W-:Y:S01]  /*3260*/  LOP3.LUT R9, R9, R0, RZ, 0x3c, !PT ;  /* 0x0000000009097212 */ /* 0x000fe200078e3cff */
[----:B------:R-:W-:Y:S01]  /*3270*/  USEL UR18, UR18, URZ, UP0 ;  /* 0x000000ff12127287 */ /* 0x000fe20008000000 */
[----:B------:R1:W-:Y:S03]  /*3280*/  UTCBAR [UR8], URZ ;  /* 0x000000ff080073e9 */ /* 0x0003e600080000ff */
[----:B------:R-:W-:Y:S01]  /*3290*/  LOP3.LUT R11, R11, UR4, RZ, 0x3c, !PT ;  /* 0x000000040b0b7c12 */ /* 0x000fe2000f8e3cff */
[----:B------:R-:W-:Y:S07]  /*32a0*/  @P1 BRA `(.L_x_58) ;  /* 0xfffffff800c81947 */ /* 0x000fee000383ffff */
[----:B------:R-:W2:Y:S01]  /*32b0*/  S2UR UR4, SR_CgaCtaId ;  /* 0x00000000000479c3 */ /* 0x000ea20000008800 */
[----:B------:R-:W-:Y:S01]  /*32c0*/  ELECT P0, URZ, PT ;  /* 0x0000000000ff782f */ /* 0x000fe20003800000 */
[----:B------:R-:W-:Y:S01]  /*32d0*/  IMAD.MOV.U32 R0, RZ, RZ, 0x1 ;  /* 0x00000001ff007424 */ /* 0x000fe200078e00ff */
[----:B------:R-:W-:Y:S01]  /*32e0*/  UIADD3 UR6, UPT, UPT, UR6, 0xa0, URZ ;  /* 0x000000a006067890 */ /* 0x000fe2000fffe0ff */
[----:B------:R-:W-:Y:S01]  /*32f0*/  SHF.L.U32 R3, R11, 0x1f, RZ ;  /* 0x0000001f0b037819 */ /* 0x000fe200000006ff */
[----:B------:R-:W-:-:S03]  /*3300*/  UMOV UR5, 0x40 ;  /* 0x0000004000057882 */ /* 0x000fc60000000000 */
[----:B------:R-:W-:Y:S01]  /*3310*/  UVIRTCOUNT.DEALLOC.SMPOOL 0x80 ;  /* 0x000000800000784c */ /* 0x000fe20000000000 */
[----:B--2---:R-:W-:Y:S02]  /*3320*/  ULEA UR4, UR4, UR5, 0x18 ;  /* 0x0000000504047291 */ /* 0x004fe4000f8ec0ff */
[----:B------:R-:W-:-:S07]  /*3330*/  ULEA UR5, UR18, UR6, 0x3 ;  /* 0x0000000612057291 */ /* 0x000fce000f8e18ff */
[----:B------:R2:W-:Y:S02]  /*3340*/  @P0 STS.U8 [UR4+0x1c], R0 ;  /* 0x00001c00ff000988 */ /* 0x0005e40008000004 */
[----:B------:R-:W3:Y:S02]  /*3350*/  SYNCS.PHASECHK.TRANS64.TRYWAIT P0, [UR5], R3 ;  /* 0x00000003ff0075a7 */ /* 0x000ee40008001105 */
[----:B--23--:R-:W-:Y:S05]  /*3360*/  @!P0 BRA `(.L_x_59) ;  /* 0x0000005000608947 */ /* 0x00cfea0003800000 */
.L_x_123:
[----:B------:R-:W-:-:S04]  /*3370*/  UIADD3 UR7, UPT, UPT, UR18, 0x1, URZ ;  /* 0x0000000112077890 */ /* 0x000fc8000fffe0ff */
[----:B------:R-:W-:-:S04]  /*3380*/  UISETP.NE.AND UP0, UPT, UR7, 0x4, UPT ;  /* 0x000000040700788c */ /* 0x000fc8000bf05270 */
[----:B-1----:R-:W-:Y:S02]  /*3390*/  USEL UR8, URZ, 0x1, UP0 ;  /* 0x00000001ff087887 */ /* 0x002fe40008000000 */
[----:B------:R-:W-:-:S04]  /*33a0*/  USEL UR7, UR7, URZ, UP0 ;  /* 0x000000ff07077287 */ /* 0x000fc80008000000 */
[----:B------:R-:W-:Y:S01]  /*33b0*/  ULEA UR5, UR7, UR6, 0x3 ;  /* 0x0000000607057291 */ /* 0x000fe2000f8e18ff */
[----:B------:R-:W-:-:S04]  /*33c0*/  LOP3.LUT R2, R11, UR8, RZ, 0x3c, !PT ;  /* 0x000000080b027c12 */ /* 0x000fc8000f8e3cff */
[----:B--2---:R-:W-:-:S04]  /*33d0*/  SHF.L.U32 R3, R2, 0x1f, RZ ;  /* 0x0000001f02037819 */ /* 0x004fc800000006ff */
[----:B------:R-:W1:Y:S02]  /*33e0*/  SYNCS.PHASECHK.TRANS64.TRYWAIT P0, [UR5], R3 ;  /* 0x00000003ff0075a7 */ /* 0x000e640008001105 */
[----:B-1----:R-:W-:Y:S05]  /*33f0*/  @!P0 BRA `(.L_x_60) ;  /* 0x0000005000548947 */ /* 0x002fea0003800000 */
.L_x_125:
        /* <DEDUP_REMOVED lines=9> */
.L_x_127:
[----:B------:R-:W-:-:S04]  /*3490*/  UIADD3 UR7, UPT, UPT, UR7, 0x1, URZ ;  /* 0x0000000107077890 */ /* 0x000fc8000fffe0ff */
[----:B------:R-:W-:-:S04]  /*34a0*/  UISETP.NE.AND UP0, UPT, UR7, 0x4, UPT ;  /* 0x000000040700788c */ /* 0x000fc8000bf05270 */
[----:B------:R-:W-:Y:S02]  /*34b0*/  USEL UR5, URZ, 0x1, UP0 ;  /* 0x00000001ff057887 */ /* 0x000fe40008000000 */
[----:B------:R-:W-:-:S04]  /*34c0*/  USEL UR7, UR7, URZ, UP0 ;  /* 0x000000ff07077287 */ /* 0x000fc80008000000 */
[----:B------:R-:W-:Y:S01]  /*34d0*/  ULEA UR7, UR7, UR6, 0x3 ;  /* 0x0000000607077291 */ /* 0x000fe2000f8e18ff */
[----:B-1----:R-:W-:-:S04]  /*34e0*/  LOP3.LUT R3, R2, UR5, RZ, 0x3c, !PT ;  /* 0x0000000502037c12 */ /* 0x002fc8000f8e3cff */
[----:B------:R-:W-:-:S04]  /*34f0*/  SHF.L.U32 R3, R3, 0x1f, RZ ;  /* 0x0000001f03037819 */ /* 0x000fc800000006ff */
[----:B------:R-:W1:Y:S02]  /*3500*/  SYNCS.PHASECHK.TRANS64.TRYWAIT P0, [UR7], R3 ;  /* 0x00000003ff0075a7 */ /* 0x000e640008001107 */
[----:B-1----:R-:W-:Y:S05]  /*3510*/  @!P0 BRA `(.L_x_62) ;  /* 0x00000050003c8947 */ /* 0x002fea0003800000 */
.L_x_129:
[----:B------:R-:W-:Y:S01]  /*3520*/  NOP ;  /* 0x0000000000007918 */ /* 0x000fe20000000000 */
[----:B-1----:R-:W1:Y:S01]  /*3530*/  LDS R0, [UR4+0x14] ;  /* 0x00001404ff007984 */ /* 0x002e620008000800 */
[----:B------:R-:W-:Y:S01]  /*3540*/  ULOP3.LUT UR6, UR19, 0xffff, URZ, 0xc0, !UPT ;  /* 0x0000ffff13067892 */ /* 0x000fe2000f8ec0ff */
[----:B------:R-:W-:Y:S01]  /*3550*/  UMOV UR8, 0xffff ;  /* 0x0000ffff00087882 */ /* 0x000fe20000000000 */
[----:B------:R-:W-:Y:S02]  /*3560*/  UMOV UR5, 0x1 ;  /* 0x0000000100057882 */ /* 0x000fe40000000000 */
[----:B------:R-:W-:-:S04]  /*3570*/  USHF.R.U32.HI UR6, URZ, 0x5, UR6 ;  /* 0x00000005ff067899 */ /* 0x000fc80008011606 */
[----:B------:R-:W-:Y:S02]  /*3580*/  USHF.L.U32 UR8, UR8, UR6, URZ ;  /* 0x0000000608087299 */ /* 0x000fe400080006ff */
[----:B------:R-:W-:-:S04]  /*3590*/  USHF.L.U32 UR5, UR5, UR6, URZ ;  /* 0x0000000605057299 */ /* 0x000fc800080006ff */
[----:B-1----:R-:W-:-:S04]  /*35a0*/  LOP3.LUT R0, R0, UR8, RZ, 0xc0, !PT ;  /* 0x0000000800007c12 */ /* 0x002fc8000f8ec0ff */
[----:B------:R-:W-:-:S13]  /*35b0*/  ISETP.NE.AND P0, PT, R0, UR8, PT ;  /* 0x0000000800007c0c */ /* 0x000fda000bf05270 */
[----:B------:R-:W-:Y:S05]  /*35c0*/  @P0 BRA `(.L_x_63) ;  /* 0x0000000000580947 */ /* 0x000fea0003800000 */
[----:B------:R-:W1:Y:S02]  /*35d0*/  LDS R0, [UR4+0x18] ;  /* 0x00001804ff007984 */ /* 0x000e640008000800 */
[----:B-1----:R-:W-:-:S04]  /*35e0*/  LOP3.LUT R0, R0, UR5, RZ, 0xc0, !PT ;  /* 0x0000000500007c12 */ /* 0x002fc8000f8ec0ff */
[----:B------:R-:W-:-:S13]  /*35f0*/  ISETP.NE.AND P0, PT, R0, UR5, PT ;  /* 0x0000000500007c0c */ /* 0x000fda000bf05270 */
[----:B------:R-:W-:Y:S05]  /*3600*/  @P0 BRA `(.L_x_64) ;  /* 0x00000000003c0947 */ /* 0x000fea0003800000 */
[----:B------:R-:W1:Y:S01]  /*3610*/  S2R R2, SR_LANEID ;  /* 0x0000000000027919 */ /* 0x000e620000000000 */
[----:B------:R-:W-:Y:S01]  /*3620*/  ULOP3.LUT UR8, URZ, UR8, URZ, 0x33, !UPT ;  /* 0x00000008ff087292 */ /* 0x000fe2000f8e33ff */
[----:B------:R-:W-:Y:S01]  /*3630*/  LOP3.LUT R4, RZ, UR5, RZ, 0x33, !PT ;  /* 0x00000005ff047c12 */ /* 0x000fe2000f8e33ff */
[----:B------:R-:W-:Y:S02]  /*3640*/  VOTEU.ANY UR7, UPT, PT ;  /* 0x0000000000077886 */ /* 0x000fe400038e0100 */
[----:B------:R-:W-:Y:S01]  /*3650*/  UFLO.U32 UR7, UR7 ;  /* 0x00000007000772bd */ /* 0x000fe200080e0000 */
[----:B------:R-:W2:Y:S01]  /*3660*/  REDUX UR5, R4 ;  /* 0x00000000040573c4 */ /* 0x000ea20000000000 */
[----:B------:R-:W-:-:S06]  /*3670*/  IMAD.U32 R0, RZ, RZ, UR8 ;  /* 0x00000008ff007e24 */ /* 0x000fcc000f8e00ff */
[----:B------:R3:W-:Y:S01]  /*3680*/  UTCATOMSWS.AND URZ, UR8 ;  /* 0x0000000800ff79e3 */ /* 0x0007e20008000000 */
[----:B------:R-:W4:Y:S01]  /*3690*/  REDUX UR6, R0 ;  /* 0x00000000000673c4 */ /* 0x000f220000000000 */
[----:B-1----:R-:W-:Y:S01]  /*36a0*/  ISETP.EQ.U32.AND P0, PT, R2, UR7, PT ;  /* 0x0000000702007c0c */ /* 0x002fe2000bf02070 */
[----:B--2---:R-:W-:Y:S01]  /*36b0*/  IMAD.U32 R2, RZ, RZ, UR5 ;  /* 0x00000005ff027e24 */ /* 0x004fe2000f8e00ff */
[----:B----4-:R-:W-:-:S11]  /*36c0*/  MOV R3, UR6 ;  /* 0x0000000600037c02 */ /* 0x010fd60008000f00 */
[----:B------:R3:W-:Y:S04]  /*36d0*/  @P0 ATOMS.AND RZ, [UR4+0x14], R3 ;  /* 0x00001403ffff098c */ /* 0x0007e8000a800004 */
[----:B------:R3:W-:Y:S01]  /*36e0*/  @P0 ATOMS.AND RZ, [UR4+0x18], R2 ;  /* 0x00001802ffff098c */ /* 0x0007e2000a800004 */
[----:B------:R-:W-:Y:S05]  /*36f0*/  BRA `(.L_x_65) ;  /* 0x0000000000147947 */ /* 0x000fea0003800000 */
.L_x_64:
[----:B------:R-:W-:Y:S02]  /*3700*/  MOV R2, 0x3720 ;  /* 0x0000372000027802 */ /* 0x000fe40000000f00 */
[----:B----45:R-:W-:Y:S05]  /*3710*/  CALL.REL.NOINC `($__internal_0_$__cuda_sm10x_tcgen05_guardrail_trap_col_being_dealloced_not_returned_by_alloc) ;  /* 0x0000005000987944 */ /* 0x030fea0003c00000 */
[----:B------:R-:W-:Y:S05]  /*3720*/  BRA `(.L_x_65) ;  /* 0x0000000000087947 */ /* 0x000fea0003800000 */
.L_x_63:
[----:B------:R-:W-:Y:S02]  /*3730*/  MOV R2, 0x3750 ;  /* 0x0000375000027802 */ /* 0x000fe40000000f00 */
[----:B----45:R-:W-:Y:S05]  /*3740*/  CALL.REL.NOINC `($__internal_2_$__cuda_sm10x_tcgen05_guardrail_trap_unallocated_columns_being_dealloced) ;  /* 0x0000005000a47944 */ /* 0x030fea0003c00000 */
.L_x_65:
[----:B------:R-:W-:Y:S01]  /*3750*/  NOP ;  /* 0x0000000000007918 */ /* 0x000fe20000000000 */
[----:B---3--:R-:W-:Y:S05]  /*3760*/  EXIT ;  /* 0x000000000000794d */ /* 0x008fea0003800000 */
.L_x_47:
[----:B------:R-:W-:-:S09]  /*3770*/  UISETP.NE.OR UP2, UPT, UR8, 0x3, !UP2 ;  /* 0x000000030800788c */ /* 0x000fd2000d745670 */
[----:B------:R-:W-:Y:S05]  /*3780*/  BRA.U UP2, `(.L_x_66) ;  /* 0x0000000d02407547 */ /* 0x000fea000b800000 */
[----:B------:R-:W1:Y:S01]  /*3790*/  LDC R0, c[0x0][0xb30] ;  /* 0x0002cc00ff007b82 */ /* 0x000e620000000800 */
[----:B------:R-:W2:Y:S01]  /*37a0*/  LDCU.64 UR8, c[0x0][0x888] ;  /* 0x00011100ff0877ac */ /* 0x000ea20008000a00 */
[----:B------:R-:W-:Y:S02]  /*37b0*/  HFMA2 R29, -RZ, RZ, 0, 0 ;  /* 0x00000000ff1d7431 */ /* 0x000fe400000001ff */
[----:B------:R-:W-:Y:S01]  /*37c0*/  IMAD.MOV.U32 R31, RZ, RZ, 0x1 ;  /* 0x00000001ff1f7424 */ /* 0x000fe200078e00ff */
[----:B------:R-:W-:Y:S01]  /*37d0*/  MOV R23, 0x2000 ;  /* 0x0000200000177802 */ /* 0x000fe20000000f00 */
[----:B------:R-:W4:Y:S01]  /*37e0*/  LDCU.64 UR4, c[0x0][0x890] ;  /* 0x00011200ff0477ac */ /* 0x000f220008000a00 */
[----:B------:R-:W-:Y:S01]  /*37f0*/  IMAD.MOV.U32 R30, RZ, RZ, RZ ;  /* 0x000000ffff1e7224 */ /* 0x000fe200078e00ff */
[----:B------:R-:W3:Y:S01]  /*3800*/  LDC R19, c[0x0][0x370] ;  /* 0x0000dc00ff137b82 */ /* 0x000ee20000000800 */
[----:B------:R-:W-:Y:S01]  /*3810*/  UMOV UR7, 0x400 ;  /* 0x0000040000077882 */ /* 0x000fe20000000000 */
[----:B------:R-:W-:-:S02]  /*3820*/  UPLOP3.LUT UP1, UPT, UPT, UPT, UPT, 0x40, 0x4 ;  /* 0x000000000004789c */ /* 0x000fc40003f2e870 */
[----:B------:R-:W-:-:S04]  /*3830*/  ULEA UR7, UR37, UR7, 0x18 ;  /* 0x0000000725077291 */ /* 0x000fc8000f8ec0ff */
[----:B------:R-:W3:Y:S01]  /*3840*/  LDC R2, c[0x0][0xb0c] ;  /* 0x0002c300ff027b82 */ /* 0x000ee20000000800 */
[----:B------:R-:W-:Y:S02]  /*3850*/  UIADD3 UR13, UPT, UPT, UR7, 0x38, URZ ;  /* 0x00000038070d7890 */ /* 0x000fe4000fffe0ff */
[----:B--2---:R-:W-:Y:S02]  /*3860*/  UISETP.NE.U32.AND UP2, UPT, UR8, URZ, UPT ;  /* 0x000000ff0800728c */ /* 0x004fe4000bf45070 */
[----:B------:R-:W-:Y:S02]  /*3870*/  UIADD3 UR17, UPT, UPT, UR7, 0x30, URZ ;  /* 0x0000003007117890 */ /* 0x000fe4000fffe0ff */
[----:B----4-:R-:W-:Y:S01]  /*3880*/  UISETP.NE.U32.AND UP3, UPT, UR4, URZ, UPT ;  /* 0x000000ff0400728c */ /* 0x010fe2000bf65070 */
[----:B------:R-:W2:Y:S01]  /*3890*/  LDC R18, c[0x0][0xb20] ;  /* 0x0002c800ff127b82 */ /* 0x000ea20000000800 */
[----:B-1----:R-:W-:Y:S01]  /*38a0*/  ISETP.NE.AND P1, PT, R0, 0x1, PT ;  /* 0x000000010000780c */ /* 0x002fe20003f25270 */
[----:B------:R-:W-:-:S02]  /*38b0*/  UISETP.NE.AND.EX UP2, UPT, UR9, URZ, UPT, UP2 ;  /* 0x000000ff0900728c */ /* 0x000fc4000bf45320 */
[----:B------:R-:W-:Y:S02]  /*38c0*/  UPRMT UR13, UR37, 0x654, UR13 ;  /* 0x00000654250d7896 */ /* 0x000fe4000800000d */
[----:B------:R-:W-:Y:S02]  /*38d0*/  UISETP.NE.AND.EX UP3, UPT, UR5, URZ, UPT, UP3 ;  /* 0x000000ff0500728c */ /* 0x000fe4000bf65330 */
[----:B------:R-:W1:Y:S08]  /*38e0*/  LDC.64 R32, c[0x0][0x348] ;  /* 0x0000d200ff207b82 */ /* 0x000e700000000a00 */
[----:B------:R-:W4:Y:S08]  /*38f0*/  LDC.64 R16, c[0x0][0xb10] ;  /* 0x0002c400ff107b82 */ /* 0x000f300000000a00 */
[----:B------:R-:W1:Y:S08]  /*3900*/  LDC.64 R6, c[0x0][0xb18] ;  /* 0x0002c600ff067b82 */ /* 0x000e700000000a00 */
[----:B------:R-:W1:Y:S08]  /*3910*/  LDC.64 R4, c[0x0][0xb28] ;  /* 0x0002ca00ff047b82 */ /* 0x000e700000000a00 */
[----:B--23--:R-:W1:Y:S02]  /*3920*/  LDC R22, c[0x0][0x374] ;  /* 0x0000dd00ff167b82 */ /* 0x00ce640000000800 */
.L_x_75:
[C---:B------:R-:W-:Y:S02]  /*3930*/  LEA R0, R30.reuse, UR7, 0x3 ;  /* 0x000000071e007c11 */ /* 0x040fe4000f8e18ff */
[----:B------:R-:W-:Y:S02]  /*3940*/  SHF.L.U32 R3, R29, 0x1f, RZ ;  /* 0x0000001f1d037819 */ /* 0x000fe400000006ff */
[----:B------:R-:W-:Y:S02]  /*3950*/  LEA R24, R30, UR7, 0x4 ;  /* 0x000000071e187c11 */ /* 0x000fe4000f8e20ff */
[----:B--2---:R-:W2:Y:S02]  /*3960*/  SYNCS.PHASECHK.TRANS64.TRYWAIT P0, [R0+URZ+0x60], R3 ;  /* 0x00006003000075a7 */ /* 0x004ea400080011ff */
[----:B--2---:R-:W-:Y:S05]  /*3970*/  @!P0 BRA `(.L_x_67) ;  /* 0x0000004c003c8947 */ /* 0x004fea0003800000 */
.L_x_130:
[----:B------:R-:W-:Y:S01]  /*3980*/  ISETP.GE.AND P0, PT, R72, 0x1, PT ;  /* 0x000000014800780c */ /* 0x000fe20003f06270 */
[----:B------:R-:W3:Y:S01]  /*3990*/  LDS.128 R24, [R24+0xf0] ;  /* 0x0000f00018187984 */ /* 0x000ee20000000c00 */
[----:B--2---:R-:W-:Y:S01]  /*39a0*/  VIADD R0, R0, 0x70 ;  /* 0x0000007000007836 */ /* 0x004fe20000000000 */
[----:B------:R-:W-:Y:S01]  /*39b0*/  @!PT LDS RZ, [RZ] ;  /* 0x00000000fffff984 */ /* 0x000fe20000000800 */
[----:B------:R-:W-:Y:S01]  /*39c0*/  @!PT LDS RZ, [RZ] ;  /* 0x00000000fffff984 */ /* 0x000fe20000000800 */
[----:B------:R-:W-:Y:S01]  /*39d0*/  @!PT LDS RZ, [RZ] ;  /* 0x00000000fffff984 */ /* 0x000fe20000000800 */
[----:B------:R-:W-:Y:S01]  /*39e0*/  @!PT LDS RZ, [RZ] ;  /* 0x00000000fffff984 */ /* 0x000fe20000000800 */
[----:B------:R2:W-:Y:S06]  /*39f0*/  MEMBAR.ALL.CTA ;  /* 0x0000000000007992 */ /* 0x0005ec0000008000 */
[----:B--2---:R-:W2:Y:S01]  /*3a00*/  FENCE.VIEW.ASYNC.S ;  /* 0x00000000000073c6 */ /* 0x004ea20000000000 */
[----:B------:R-:W-:Y:S04]  /*3a10*/  PRMT R0, RZ, 0x654, R0 ;  /* 0x00000654ff007816 */ /* 0x000fe80000000000 */
[----:B--2---:R2:W-:Y:S01]  /*3a20*/  SYNCS.ARRIVE.TRANS64.RED.A1T0 RZ, [R0+URZ], RZ ;  /* 0x000000ff00ff79a7 */ /* 0x0045e200081004ff */
[----:B---3--:R-:W-:Y:S11]  /*3a30*/  LOP3.LUT P3, RZ, R26, 0x1, RZ, 0xc0, !PT ;  /* 0x000000011aff7812 */ /* 0x008ff6000786c0ff */
[----:B------:R-:W-:Y:S02]  /*3a40*/  @!UPT UIADD3 URZ, UPT, UPT, URZ, URZ, URZ ;  /* 0x000000fffffff290 */ /* 0x000fe4000fffe0ff */
[----:B------:R-:W-:Y:S02]  /*3a50*/  @P3 MOV R13, R24 ;  /* 0x00000018000d3202 */ /* 0x000fe40000000f00 */
[----:B------:R-:W-:Y:S01]  /*3a60*/  @P3 LOP3.LUT R8, R25, 0xffff, RZ, 0xc0, !PT ;  /* 0x0000ffff19083812 */ /* 0x000fe200078ec0ff */
[----:B--2---:R-:W-:Y:S06]  /*3a70*/  @!P0 BRA `(.L_x_68) ;  /* 0x0000000000a48947 */ /* 0x004fec0003800000 */
[----:B-1----:R-:W-:Y:S01]  /*3a80*/  IMAD.HI.U32 R35, R22, R7, RZ ;  /* 0x0000000716237227 */ /* 0x002fe200078e00ff */
[----:B------:R-:W-:Y:S02]  /*3a90*/  ISETP.NE.AND P0, PT, R6, 0x1, PT ;  /* 0x000000010600780c */ /* 0x000fe40003f05270 */
[----:B------:R-:W-:Y:S01]  /*3aa0*/  ISETP.NE.AND P2, PT, R72, 0x1, PT ;  /* 0x000000014800780c */ /* 0x000fe20003f45270 */
[----:B----4-:R-:W-:Y:S01]  /*3ab0*/  IMAD.HI.U32 R34, R19, R16, RZ ;  /* 0x0000001013227227 */ /* 0x010fe200078e00ff */
[----:B------:R-:W-:Y:S02]  /*3ac0*/  SHF.R.U32.HI R35, RZ, R18, R35 ;  /* 0x00000012ff237219 */ /* 0x000fe40000011623 */
[----:B------:R-:W-:Y:S01]  /*3ad0*/  ISETP.NE.AND P4, PT, R2, 0x1, PT ;  /* 0x000000010200780c */ /* 0x000fe20003f85270 */
[----:B------:R-:W-:Y:S01]  /*3ae0*/  IMAD.HI.U32 R36, R13, R16, RZ ;  /* 0x000000100d247227 */ /* 0x000fe200078e00ff */
[----:B------:R-:W-:Y:S02]  /*3af0*/  SHF.R.U32.HI R34, RZ, R17, R34 ;  /* 0x00000011ff227219 */ /* 0x000fe40000011622 */
[----:B------:R-:W-:Y:S01]  /*3b00*/  SEL R3, R22, R35, !P0 ;  /* 0x0000002316037207 */ /* 0x000fe20004000000 */
[C---:B------:R-:W-:Y:S01]  /*3b10*/  IMAD.HI.U32 R35, R8.reuse, R7, RZ ;  /* 0x0000000708237227 */ /* 0x040fe200078e00ff */
[----:B------:R-:W-:Y:S02]  /*3b20*/  SEL R11, R19, R34, !P4 ;  /* 0x00000022130b7207 */ /* 0x000fe40006000000 */
[----:B------:R-:W-:Y:S01]  /*3b30*/  SHF.R.U32.HI R36, RZ, R17, R36 ;  /* 0x00000011ff247219 */ /* 0x000fe20000011624 */
[----:B------:R-:W-:Y:S01]  /*3b40*/  IMAD.HI.U32 R38, R3, R4, RZ ;  /* 0x0000000403267227 */ /* 0x000fe200078e00ff */
[----:B------:R-:W-:Y:S03]  /*3b50*/  SHF.R.U32.HI R35, RZ, R18, R35 ;  /* 0x00000012ff237219 */ /* 0x000fe60000011623 */
[----:B------:R-:W-:Y:S01]  /*3b60*/  IMAD.HI.U32 R34, R11, R4, RZ ;  /* 0x000000040b227227 */ /* 0x000fe200078e00ff */
[----:B------:R-:W-:Y:S02]  /*3b70*/  @P2 SHF.R.U32.HI R3, RZ, R5, R38 ;  /* 0x00000005ff032219 */ /* 0x000fe40000011626 */
[----:B------:R-:W-:Y:S02]  /*3b80*/  SEL R9, R8, R35, !P0 ;  /* 0x0000002308097207 */ /* 0x000fe40004000000 */
[----:B------:R-:W-:Y:S01]  /*3b90*/  @P2 SHF.R.U32.HI R11, RZ, R5, R34 ;  /* 0x00000005ff0b2219 */ /* 0x000fe20000011622 */
[C---:B------:R-:W-:Y:S01]  /*3ba0*/  IMAD R10, R72.reuse, R3, RZ ;  /* 0x00000003480a7224 */ /* 0x040fe200078e02ff */
[----:B------:R-:W-:Y:S01]  /*3bb0*/  SEL R3, R13, R36, !P4 ;  /* 0x000000240d037207 */ /* 0x000fe20006000000 */
[C---:B------:R-:W-:Y:S03]  /*3bc0*/  IMAD.HI.U32 R14, R9.reuse, R4, RZ ;  /* 0x00000004090e7227 */ /* 0x040fe600078e00ff */
[----:B------:R-:W-:Y:S01]  /*3bd0*/  ISETP.GE.AND P0, PT, R9, R10, PT ;  /* 0x0000000a0900720c */ /* 0x000fe20003f06270 */
[C---:B------:R-:W-:Y:S01]  /*3be0*/  IMAD R12, R72.reuse, R11, RZ ;  /* 0x0000000b480c7224 */ /* 0x040fe200078e02ff */
[-C--:B------:R-:W-:Y:S04]  /*3bf0*/  SHF.R.U32.HI R14, RZ, R5.reuse, R14 ;  /* 0x00000005ff0e7219 */ /* 0x080fe8000001160e */
[----:B------:R-:W-:Y:S02]  /*3c00*/  ISETP.GE.OR P0, PT, R3, R12, P0 ;  /* 0x0000000c0300720c */ /* 0x000fe40000706670 */
[----:B------:R-:W-:Y:S05]  /*3c10*/  SEL R15, R9, R14, !P2 ;  /* 0x0000000e090f7207 */ /* 0x000fea0005000000 */
[----:B------:R-:W-:Y:S04]  /*3c20*/  IMAD.MOV R14, RZ, RZ, -R15 ;  /* 0x000000ffff0e7224 */ /* 0x000fe800078e0a0f */
[----:B------:R-:W-:Y:S02]  /*3c30*/  IMAD R14, R72, R14, R9 ;  /* 0x0000000e480e7224 */ /* 0x000fe400078e0209 */
[C---:B------:R-:W-:Y:S05]  /*3c40*/  @!P0 IMAD.HI.U32 R10, R3.reuse, R4, RZ ;  /* 0x00000004030a8227 */ /* 0x040fea00078e00ff */
[----:B------:R-:W-:Y:S04]  /*3c50*/  @!P0 SHF.R.U32.HI R10, RZ, R5, R10 ;  /* 0x00000005ff0a8219 */ /* 0x000fe8000001160a */
[----:B------:R-:W-:Y:S01]  /*3c60*/  @!P0 SEL R0, R3, R10, !P2 ;  /* 0x0000000a03008207 */ /* 0x000fe20005000000 */
[----:B------:R-:W-:Y:S03]  /*3c70*/  IMAD.MOV R10, RZ, RZ, -R3 ;  /* 0x000000ffff0a7224 */ /* 0x000fe600078e0a03 */
[----:B------:R-:W-:Y:S01]  /*3c80*/  @!P0 IADD3 R15, PT, PT, R15, -R0, RZ ;  /* 0x800000000f0f8210 */ /* 0x000fe20007ffe0ff */
[----:B------:R-:W-:Y:S01]  /*3c90*/  @!P0 IMAD R0, R11, R14, R0 ;  /* 0x0000000e0b008224 */ /* 0x000fe200078e0200 */
[----:B------:R-:W-:Y:S01]  /*3ca0*/  IADD3 R11, PT, PT, -R9, RZ, RZ ;  /* 0x000000ff090b7210 */ /* 0x000fe20007ffe1ff */
[----:B------:R-:W-:Y:S02]  /*3cb0*/  IMAD R13, R2, R10, R13 ;  /* 0x0000000a020d7224 */ /* 0x000fe400078e020d */
[----:B------:R-:W-:Y:S02]  /*3cc0*/  @!P0 IMAD R9, R15, R72, R3 ;  /* 0x000000480f098224 */ /* 0x000fe400078e0203 */
[----:B------:R-:W-:Y:S02]  /*3cd0*/  @!P0 IMAD.MOV.U32 R3, RZ, RZ, R0 ;  /* 0x000000ffff038224 */ /* 0x000fe400078e0000 */
[----:B------:R-:W-:Y:S02]  /*3ce0*/  IMAD R8, R6, R11, R8 ;  /* 0x0000000b06087224 */ /* 0x000fe400078e0208 */
[----:B------:R-:W-:Y:S02]  /*3cf0*/  IMAD R13, R3, R2, R13 ;  /* 0x00000002030d7224 */ /* 0x000fe400078e020d */
[----:B------:R-:W-:Y:S02]  /*3d00*/  IMAD R8, R9, R6, R8 ;  /* 0x0000000609087224 */ /* 0x000fe400078e0208 */
.L_x_68:
[----:B------:R-:W-:Y:S05]  /*3d10*/  BRA.U UP1, `(.L_x_69) ;  /* 0x0000000101107547 */ /* 0x000fea000b800000 */
[----:B------:R-:W-:Y:S04]  /*3d20*/  MOV R0, UR6 ;  /* 0x0000000600007c02 */ /* 0x000fe80008000f00 */
[----:B------:R-:W-:Y:S04]  /*3d30*/  SHF.L.U32 R3, R0, 0x1f, RZ ;  /* 0x0000001f00037819 */ /* 0x000fe800000006ff */
[----:B------:R-:W2:Y:S02]  /*3d40*/  SYNCS.PHASECHK.TRANS64.TRYWAIT P0, [UR7+0x58], R3 ;  /* 0x00005803ff0075a7 */ /* 0x000ea40008001107 */
[----:B--2---:R-:W-:Y:S05]  /*3d50*/  @!P0 BRA `(.L_x_70) ;  /* 0x0000004800588947 */ /* 0x004fea0003800000 */
.L_x_69:
[----:B------:R-:W-:Y:S02]  /*3d60*/  R2UR UR19, R21 ;  /* 0x00000000151372ca */ /* 0x000fe400000e0000 */
[----:B------:R-:W-:Y:S02]  /*3d70*/  R2UR UR18, R20 ;  /* 0x00000000141272ca */ /* 0x000fe400000e0000 */
[----:B------:R-:W-:Y:S02]  /*3d80*/  ISETP.NE.U32.AND P2, PT, RZ, UR4, PT ;  /* 0x00000004ff007c0c */ /* 0x000fe4000bf45070 */
[----:B------:R-:W-:Y:S02]  /*3d90*/  SHF.L.U32 R12, R31, 0x1f, RZ ;  /* 0x0000001f1f0c7819 */ /* 0x000fe400000006ff */
[----:B------:R-:W-:Y:S05]  /*3da0*/  ISETP.NE.AND.EX P2, PT, RZ, UR5, PT, P2 ;  /* 0x00000005ff007c0c */ /* 0x000fea000bf45320 */
[----:B------:R-:W-:Y:S02]  /*3db0*/  USHF.L.U32 UR19, UR19, 0x7, URZ ;  /* 0x0000000713137899 */ /* 0x000fe400080006ff */
[----:B------:R-:W-:Y:S01]  /*3dc0*/  USHF.L.U32 UR18, UR18, 0x7, URZ ;  /* 0x0000000712127899 */ /* 0x000fe200080006ff */
[----:B------:R-:W-:Y:S11]  /*3dd0*/  BRA.U !UP3, `(.L_x_71) ;  /* 0x000000010b347547 */ /* 0x000ff6000b800000 */
[----:B------:R-:W-:Y:S01]  /*3de0*/  UPLOP3.LUT UP0, UPT, UPT, UPT, UP2, 0x80, 0x8 ;  /* 0x000000000008789c */ /* 0x000fe20003f0f020 */
[----:B--2---:R-:W-:Y:S02]  /*3df0*/  HFMA2 R0, -RZ, RZ, 0, 5.9604644775390625e-08 ;  /* 0x00000001ff007431 */ /* 0x004fe400000001ff */
[----:B------:R-:W-:Y:S03]  /*3e00*/  IMAD.MOV.U32 R171, RZ, RZ, 0x1 ;  /* 0x00000001ffab7424 */ /* 0x000fe600078e00ff */
[----:B------:R-:W-:Y:S05]  /*3e10*/  PLOP3.LUT P0, PT, PT, PT, UP0, 0x80, 0x8 ;  /* 0x000000000008781c */ /* 0x000fea0003f0f008 */
[----:B------:R-:W2:Y:S01]  /*3e20*/  @UP0 LDCU.64 UR10, c[0x0][0x888] ;  /* 0x00011100ff0a07ac */ /* 0x000ea20008000a00 */
[----:B------:R-:W-:Y:S07]  /*3e30*/  @UP0 UIMAD UR8, UR36, UR4, URZ ;  /* 0x00000004240802a4 */ /* 0x000fee000f8e02ff */
[----:B------:R-:W-:Y:S01]  /*3e40*/  @!P0 PRMT R171, R0, 0x7610, R171 ;  /* 0x0000761000ab8816 */ /* 0x000fe200000000ab */
[----:B--2---:R-:W-:Y:S03]  /*3e50*/  @UP0 UIMAD.WIDE UR10, UR8, 0x4, UR10 ;  /* 0x00000004080a08a5 */ /* 0x004fe6000f8e020a */
[----:B------:R-:W2:Y:S03]  /*3e60*/  @!UP0 LDCU UR8, c[0x0][0x880] ;  /* 0x00011000ff0887ac */ /* 0x000ea60008000800 */
[----:B------:R-:W-:Y:S01]  /*3e70*/  IMAD.U32 R10, RZ, RZ, UR10 ;  /* 0x0000000aff0a7e24 */ /* 0x000fe2000f8e00ff */
[----:B------:R-:W-:Y:S05]  /*3e80*/  MOV R11, UR11 ;  /* 0x0000000b000b7c02 */ /* 0x000fea0008000f00 */
[----:B-----5:R3:W5:Y:S02]  /*3e90*/  @P0 LDG.E R81, desc[UR46][R10.64] ;  /* 0x0000002e0a510981 */ /* 0x020764000c1e1900 */
[----:B--23--:R-:W-:Y:S07]  /*3ea0*/  @!P0 IMAD.U32 R81, RZ, RZ, UR8 ;  /* 0x00000008ff518e24 */ /* 0x00cfee000f8e00ff */
.L_x_71:
[----:B-----5:R-:W-:Y:S01]  /*3eb0*/  @!P2 FSETP.EQ.AND P0, PT, R81, RZ, PT ;  /* 0x000000ff5100a20b */ /* 0x020fe20003f02000 */
[----:B------:R-:W-:Y:S01]  /*3ec0*/  @!UPT UIADD3 URZ, UPT, UPT, URZ, URZ, URZ ;  /* 0x000000fffffff290 */ /* 0x000fe2000fffe0ff */
[----:B------:R-:W-:Y:S11]  /*3ed0*/  @!P2 BRA `(.L_x_72) ;  /* 0x000000000014a947 */ /* 0x000ff60003800000 */
[----:B------:R-:W-:Y:S02]  /*3ee0*/  LOP3.LUT P2, RZ, R171, 0xff, RZ, 0xc0, !PT ;  /* 0x000000ffabff7812 */ /* 0x000fe4000784c0ff */
[----:B------:R-:W-:Y:S04]  /*3ef0*/  PLOP3.LUT P0, PT, PT, PT, UP0, 0x80, 0x8 ;  /* 0x000000000008781c */ /* 0x000fe80003f0f008 */
[----:B------:R-:W-:Y:S07]  /*3f00*/  PLOP3.LUT P0, PT, P0, PT, PT, 0x8, 0x80 ;  /* 0x000000000080781c */ /* 0x000fee000070e170 */
[----:B------:R-:W-:Y:S11]  /*3f10*/  @P2 FSETP.EQ.AND P0, PT, R81, RZ, PT ;  /* 0x000000ff5100220b */ /* 0x000ff60003f02000 */
[----:B------:R-:W-:Y:S02]  /*3f20*/  @!UPT UIADD3 URZ, UPT, UPT, URZ, URZ, URZ ;  /* 0x000000fffffff290 */ /* 0x000fe4000fffe0ff */
.L_x_72:
[----:B------:R-:W3:Y:S01]  /*3f30*/  SYNCS.PHASECHK.TRANS64.TRYWAIT P2, [UR7+0x40], R12 ;  /* 0x0000400cff0075a7 */ /* 0x000ee20008041107 */
[----:B------:R-:W-:Y:S04]  /*3f40*/  ELECT P4, URZ, PT ;  /* 0x0000000000ff782f */ /* 0x000fe80003880000 */
[----:B------:R-:W-:Y:S11]  /*3f50*/  PLOP3.LUT P4, PT, P0, P4, PT, 0xf2, 0x2f ;  /* 0x00000000002f781c */ /* 0x000ff60000789e72 */
[----:B------:R-:W-:Y:S02]  /*3f60*/  @!UPT UIADD3 URZ, UPT, UPT, URZ, URZ, URZ ;  /* 0x000000fffffff290 */ /* 0x000fe4000fffe0ff */
[----:B-1----:R-:W-:Y:S05]  /*3f70*/  @!P4 IADD3 R21, P0, PT, R32, 0x580, RZ ;  /* 0x000005802015c810 */ /* 0x002fea0007f1e0ff */
[----:B------:R-:W-:Y:S01]  /*3f80*/  @!P4 IMAD.X R20, RZ, RZ, R33, P0 ;  /* 0x000000ffff14c224 */ /* 0x000fe200000e0621 */
[----:B---3--:R-:W-:Y:S07]  /*3f90*/  @!P2 BRA `(.L_x_73) ;  /* 0x0000004400e0a947 */ /* 0x008fee0003800000 */
.L_x_133:
[----:B------:R-:W3:Y:S01]  /*3fa0*/  LDC.64 R14, c[0x0][0xb10] ;  /* 0x0002c400ff0e7b82 */ /* 0x000ee20000000a00 */
[----:B------:R-:W-:Y:S01]  /*3fb0*/  @!P4 R2UR UR8, R20 ;  /* 0x000000001408c2ca */ /* 0x000fe200000e0000 */
[----:B------:R-:W-:Y:S01]  /*3fc0*/  VOTEU.ALL UP1, P4 ;  /* 0x0000000000ff7886 */ /* 0x000fe20002020000 */
[----:B------:R-:W-:Y:S01]  /*3fd0*/  @!P4 R2UR UR9, R21 ;  /* 0x000000001509c2ca */ /* 0x000fe200000e0000 */
[----:B------:R-:W-:Y:S01]  /*3fe0*/  UMOV UR10, 0x0 ;  /* 0x00000000000a7882 */ /* 0x000fe20000000000 */
[----:B------:R-:W-:Y:S03]  /*3ff0*/  UMOV UR11, 0x10000000 ;  /* 0x10000000000b7882 */ /* 0x000fe60000000000 */
[----:B------:R-:W5:Y:S01]  /*4000*/  LDC.64 R10, c[0x0][0xb18] ;  /* 0x0002c600ff0a7b82 */ /* 0x000f620000000a00 */
[----:B------:R-:W-:Y:S01]  /*4010*/  @!UP1 UIADD3 UR16, UPT, UPT, UR7, 0x200, URZ ;  /* 0x0000020007109890 */ /* 0x000fe2000fffe0ff */
[----:B------:R-:W-:Y:S01]  /*4020*/  @P3 SHF.R.U32.HI R28, RZ, 0x10, R25 ;  /* 0x00000010ff1c3819 */ /* 0x000fe20000011619 */
[----:B------:R-:W-:Y:S01]  /*4030*/  VOTEU.ALL UP1, P4 ;  /* 0x0000000000ff7886 */ /* 0x000fe20002020000 */
[----:B------:R-:W-:Y:S01]  /*4040*/  UMOV UR20, UR36 ;  /* 0x0000002400147c82 */ /* 0x000fe20008000000 */
[----:B------:R-:W-:Y:S03]  /*4050*/  VIADD R30, R30, 0x1 ;  /* 0x000000011e1e7836 */ /* 0x000fe60000000000 */
[----:B--2---:R-:W2:Y:S01]  /*4060*/  @!P1 LDC R0, c[0x0][0xb20] ;  /* 0x0002c800ff009b82 */ /* 0x004ea20000000800 */
[----:B------:R-:W-:Y:S01]  /*4070*/  IMAD.U32 R21, RZ, RZ, UR8 ;  /* 0x00000008ff157e24 */ /* 0x000fe2000f8e00ff */
[----:B------:R-:W-:Y:S06]  /*4080*/  UPRMT UR8, UR37, 0x654, UR17 ;  /* 0x0000065425087896 */ /* 0x000fec0008000011 */
[----:B-1----:R-:W1:Y:S01]  /*4090*/  @!P1 LDC R3, c[0x0][0xb0c] ;  /* 0x0002c300ff039b82 */ /* 0x002e620000000800 */
[----:B------:R-:W-:Y:S01]  /*40a0*/  IMAD.U32 R20, RZ, RZ, UR9 ;  /* 0x00000009ff147e24 */ /* 0x000fe2000f8e00ff */
[----:B------:R-:W-:Y:S04]  /*40b0*/  @!P4 R2UR UR15, R21 ;  /* 0x00000000150fc2ca */ /* 0x000fe800000e0000 */
[----:B------:R-:W-:Y:S01]  /*40c0*/  @!P4 R2UR UR14, R20 ;  /* 0x00000000140ec2ca */ /* 0x000fe200000e0000 */
[----:B------:R-:W-:Y:S11]  /*40d0*/  @!P4 IMAD.MOV.U32 R20, RZ, RZ, 0x2000 ;  /* 0x00002000ff14c424 */ /* 0x000ff600078e00ff */
[----:B------:R-:W-:Y:S01]  /*40e0*/  @!UPT UIADD3 URZ, UPT, UPT, URZ, URZ, URZ ;  /* 0x000000fffffff290 */ /* 0x000fe2000fffe0ff */
[----:B------:R1:W-:Y:S01]  /*40f0*/  @!UP1 UTMALDG.3D [UR16], [UR14], desc[UR10] ;  /* 0x00000a100e0095b4 */ /* 0x0003e20008011000 */
[----:B------:R1:W-:Y:S02]  /*4100*/  @!P4 SYNCS.ARRIVE.TRANS64.RED.A0TR RZ, [UR7+0x30], R20 ;  /* 0x00003014ffffc9a7 */ /* 0x0003e40008300407 */
[----:B-1----:R-:W-:Y:S01]  /*4110*/  @!P1 ISETP.NE.AND P2, PT, R3, 0x1, PT ;  /* 0x000000010300980c */ /* 0x002fe20003f45270 */
[C---:B---3--:R-:W-:Y:S01]  /*4120*/  @!P1 IMAD.HI.U32 R14, R13.reuse, R14, RZ ;  /* 0x0000000e0d0e9227 */ /* 0x048fe200078e00ff */
[----:B-----5:R-:W-:Y:S03]  /*4130*/  @!P1 ISETP.NE.AND P0, PT, R10, 0x1, PT ;  /* 0x000000010a00980c */ /* 0x020fe60003f05270 */
[C---:B------:R-:W-:Y:S01]  /*4140*/  @!P1 IMAD.HI.U32 R11, R8.reuse, R11, RZ ;  /* 0x0000000b080b9227 */ /* 0x040fe200078e00ff */
[----:B------:R-:W-:Y:S04]  /*4150*/  @!P1 SHF.R.U32.HI R14, RZ, R15, R14 ;  /* 0x0000000fff0e9219 */ /* 0x000fe8000001160e */
[----:B--2---:R-:W-:Y:S01]  /*4160*/  @!P1 SHF.R.U32.HI R9, RZ, R0, R11 ;  /* 0x00000000ff099219 */ /* 0x004fe2000001160b */
[----:B------:R-:W-:Y:S01]  /*4170*/  SYNCS.ARRIVE.TRANS64.RED.A1T0 RZ, [UR8], RZ ;  /* 0x000000ffffff79a7 */ /* 0x000fe20008100408 */
[----:B------:R-:W-:Y:S02]  /*4180*/  @!P1 SEL R14, R13, R14, !P2 ;  /* 0x0000000e0d0e9207 */ /* 0x000fe40005000000 */
[----:B------:R-:W-:Y:S01]  /*4190*/  @!P1 SEL R9, R8, R9, !P0 ;  /* 0x0000000908099207 */ /* 0x000fe20004000000 */
[----:B------:R-:W1:Y:S04]  /*41a0*/  SYNCS.PHASECHK.TRANS64.TRYWAIT P5, [UR7+0x48], R12 ;  /* 0x0000480cff0075a7 */ /* 0x000e6800080a1107 */
[----:B------:R-:W-:Y:S02]  /*41b0*/  @!P1 IMAD.IADD R0, R9, 0x1, -R14 ;  /* 0x0000000109009824 */ /* 0x000fe400078e0a0e */
[----:B------:R-:W-:Y:S02]  /*41c0*/  @!P1 IMAD.IADD R9, R14, 0x1, -R9 ;  /* 0x000000010e099824 */ /* 0x000fe400078e0a09 */
[----:B------:R-:W-:Y:S02]  /*41d0*/  @!P1 IMAD R13, R0, R3, R13 ;  /* 0x00000003000d9224 */ /* 0x000fe400078e020d */
[----:B------:R-:W-:Y:S01]  /*41e0*/  @!P1 IMAD R8, R9, R10, R8 ;  /* 0x0000000a09089224 */ /* 0x000fe200078e0208 */
[----:B-1----:R-:W-:Y:S06]  /*41f0*/  @!P5 BRA `(.L_x_74) ;  /* 0x000000440060d947 */ /* 0x002fec0003800000 */
.L_x_135:
[----:B-1----:R-:W-:Y:S01]  /*4200*/  @!P4 IADD3 R3, P0, PT, R32, 0x580, RZ ;  /* 0x000005802003c810 */ /* 0x002fe20007f1e0ff */
[----:B------:R-:W-:Y:S01]  /*4210*/  VOTEU.ALL UP1, P4 ;  /* 0x0000000000ff7886 */ /* 0x000fe20002020000 */
[----:B------:R-:W-:Y:S01]  /*4220*/  UMOV UR20, 0x0 ;  /* 0x0000000000147882 */ /* 0x000fe20000000000 */
[----:B------:R-:W-:Y:S01]  /*4230*/  UMOV UR21, 0x10000000 ;  /* 0x1000000000157882 */ /* 0x000fe20000000000 */
[----:B------:R-:W-:Y:S01]  /*4240*/  @!P4 R2UR UR9, R3 ;  /* 0x000000000309c2ca */ /* 0x000fe200000e0000 */
[----:B------:R-:W-:Y:S01]  /*4250*/  @!P4 IMAD.X R0, RZ, RZ, R33, P0 ;  /* 0x000000ffff00c224 */ /* 0x000fe200000e0621 */
[----:B------:R-:W-:Y:S01]  /*4260*/  @!UP1 UIADD3 UR10, UPT, UPT, UR18, 0x40, URZ ;  /* 0x00000040120a9890 */ /* 0x000fe2000fffe0ff */
[----:B------:R-:W-:Y:S01]  /*4270*/  ISETP.NE.AND P0, PT, R30, 0x2, PT ;  /* 0x000000021e00780c */ /* 0x000fe20003f05270 */
[----:B------:R-:W-:Y:S01]  /*4280*/  UMOV UR11, UR19 ;  /* 0x00000013000b7c82 */ /* 0x000fe20008000000 */
[----:B------:R-:W-:Y:S01]  /*4290*/  UMOV UR12, UR36 ;  /* 0x00000024000c7c82 */ /* 0x000fe20008000000 */
[----:B------:R-:W-:Y:S01]  /*42a0*/  @!P4 R2UR UR8, R0 ;  /* 0x000000000008c2ca */ /* 0x000fe200000e0000 */
[----:B------:R-:W-:Y:S01]  /*42b0*/  IMAD.IADD R20, R8, 0x1, R147 ;  /* 0x0000000108147824 */ /* 0x000fe200078e0293 */
[----:B------:R-:W-:Y:S01]  /*42c0*/  @P3 R2UR UR36, R28 ;  /* 0x000000001c2432ca */ /* 0x000fe200000e0000 */
[----:B------:R-:W-:Y:S01]  /*42d0*/  IMAD.IADD R21, R13, 0x1, R170 ;  /* 0x000000010d157824 */ /* 0x000fe200078e02aa */
[----:B------:R-:W-:Y:S02]  /*42e0*/  SEL R0, RZ, 0x1, P0 ;  /* 0x00000001ff007807 */ /* 0x000fe40000000000 */
[----:B------:R-:W-:Y:S01]  /*42f0*/  LOP3.LUT R31, R31, 0x1, RZ, 0x3c, !PT ;  /* 0x000000011f1f7812 */ /* 0x000fe200078e3cff */
[----:B------:R-:W-:Y:S01]  /*4300*/  IMAD.U32 R10, RZ, RZ, UR9 ;  /* 0x00000009ff0a7e24 */ /* 0x000fe2000f8e00ff */
[----:B------:R-:W-:Y:S01]  /*4310*/  @!UP1 UIADD3 UR9, UPT, UPT, UR7, 0x38, URZ ;  /* 0x0000003807099890 */ /* 0x000fe2000fffe0ff */
[----:B------:R-:W-:Y:S02]  /*4320*/  LOP3.LUT R29, R29, R0, RZ, 0x3c, !PT ;  /* 0x000000001d1d7212 */ /* 0x000fe400078e3cff */
[----:B------:R-:W-:Y:S02]  /*4330*/  SEL R30, R30, RZ, P0 ;  /* 0x000000ff1e1e7207 */ /* 0x000fe40000000000 */
[----:B------:R-:W-:Y:S01]  /*4340*/  IMAD.U32 R11, RZ, RZ, UR8 ;  /* 0x00000008ff0b7e24 */ /* 0x000fe2000f8e00ff */
[----:B------:R-:W-:Y:S01]  /*4350*/  @!P4 R2UR UR14, R10 ;  /* 0x000000000a0ec2ca */ /* 0x000fe200000e0000 */
[----:B------:R-:W-:Y:S01]  /*4360*/  @!UP1 UIADD3 UR8, UPT, UPT, UR7, 0x2200, URZ ;  /* 0x0000220007089890 */ /* 0x000fe2000fffe0ff */
[----:B------:R-:W-:Y:S02]  /*4370*/  VOTEU.ALL UP1, P4 ;  /* 0x0000000000ff7886 */ /* 0x000fe40002020000 */
[----:B------:R-:W-:Y:S11]  /*4380*/  @!P4 R2UR UR15, R11 ;  /* 0x000000000b0fc2ca */ /* 0x000ff600000e0000 */
[----:B------:R-:W-:Y:S02]  /*4390*/  @!UPT UIADD3 URZ, UPT, UPT, URZ, URZ, URZ ;  /* 0x000000fffffff290 */ /* 0x000fe4000fffe0ff */
[----:B------:R2:W-:Y:S01]  /*43a0*/  @!UP1 UTMALDG.3D [UR8], [UR14], desc[UR20] ;  /* 0x000014080e0095b4 */ /* 0x0005e20008011000 */
[----:B------:R2:W-:Y:S01]  /*43b0*/  @!P4 SYNCS.ARRIVE.TRANS64.RED.A0TR RZ, [UR7+0x38], R23 ;  /* 0x00003817ffffc9a7 */ /* 0x0005e20008300407 */
[----:B------:R-:W-:Y:S01]  /*43c0*/  UPLOP3.LUT UP1, UPT, UPT, UPT, UPT, 0x80, 0x8 ;  /* 0x000000000008789c */ /* 0x000fe20003f2f070 */
[----:B------:R-:W-:Y:S01]  /*43d0*/  SYNCS.ARRIVE.TRANS64.RED.A1T0 RZ, [UR13], RZ ;  /* 0x000000ffffff79a7 */ /* 0x000fe2000810040d */
[----:B------:R-:W-:Y:S09]  /*43e0*/  @P3 BRA `(.L_x_75) ;  /* 0xfffffff400503947 */ /* 0x000ff2000383ffff */
[----:B------:R-:W-:-:S04]  /*43f0*/  SHF.L.U32 R3, R31, 0x1f, RZ ;  /* 0x0000001f1f037819 */ /* 0x000fc800000006ff */
[----:B------:R-:W1:Y:S02]  /*4400*/  SYNCS.PHASECHK.TRANS64.TRYWAIT P0, [UR7+0x40], R3 ;  /* 0x00004003ff0075a7 */ /* 0x000e640008001107 */
[----:B-1----:R-:W-:Y:S05]  /*4410*/  @!P0 BRA `(.L_x_76) ;  /* 0x0000004000f08947 */ /* 0x002fea0003800000 */
.L_x_137:
[----:B-1----:R-:W-:-:S07]  /*4420*/  MOV R0, UR7 ;  /* 0x0000000700007c02 */ /* 0x002fce0008000f00 */
.L_x_77:
[----:B-1----:R-:W-:-:S04]  /*4430*/  SHF.L.U32 R3, R31, 0x1f, RZ ;  /* 0x0000001f1f037819 */ /* 0x002fc800000006ff */
[----:B------:R1:W3:Y:S03]  /*4440*/  SYNCS.PHASECHK.TRANS64.TRYWAIT P0, [R0+URZ+0x48], R3 ;  /* 0x00004803000075a7 */ /* 0x0002e600080011ff */
[----:B---3--:R-:W-:Y:S05]  /*4450*/  @!P0 NANOSLEEP.SYNCS 0x989680 ;  /* 0x009896800000895d */ /* 0x008fea0003900000 */
[----:B------:R-:W3:Y:S02]  /*4460*/  @!P0 SYNCS.PHASECHK.TRANS64 P0, [R0+URZ+0x48], R3 ;  /* 0x00004803000085a7 */ /* 0x000ee400080010ff */
[----:B--23--:R-:W-:Y:S05]  /*4470*/  @P0 EXIT ;  /* 0x000000000000094d */ /* 0x00cfea0003800000 */
[----:B------:R-:W-:Y:S05]  /*4480*/  BRA `(.L_x_77) ;  /* 0xfffffffc00e87947 */ /* 0x000fea000383ffff */
.L_x_66:
[----:B------:R-:W-:-:S06]  /*4490*/  UISETP.GE.AND UP1, UPT, UR8, 0x4, UPT ;  /* 0x000000040800788c */ /* 0x000fcc000bf26270 */
[----:B------:R-:W-:-:S13]  /*44a0*/  PLOP3.LUT P0, PT, PT, PT, UP1, 0x80, 0x8 ;  /* 0x000000000008781c */ /* 0x000fda0003f0f018 */
[----:B------:R-:W-:Y:S05]  /*44b0*/  @!P0 EXIT ;  /* 0x000000000000894d */ /* 0x000fea0003800000 */
[----:B------:R-:W-:Y:S01]  /*44c0*/  BAR.SYNC.DEFER_BLOCKING 0x6, 0xa0 ;  /* 0x0182800000007b1d */ /* 0x000fe20000010000 */
[C---:B------:R-:W-:Y:S01]  /*44d0*/  IMAD.SHL.U32 R3, R189.reuse, 0x40, RZ ;  /* 0x00000040bd037824 */ /* 0x040fe200078e00ff */
[C---:B------:R-:W-:Y:S01]  /*44e0*/  LOP3.LUT R193, R189.reuse, 0x60, RZ, 0xc0, !PT ;  /* 0x00000060bdc17812 */ /* 0x040fe200078ec0ff */
[C---:B------:R-:W-:Y:S01]  /*44f0*/  IMAD.SHL.U32 R172, R189.reuse, 0x8, RZ ;  /* 0x00000008bdac7824 */ /* 0x040fe200078e00ff */
[C---:B------:R-:W-:Y:S01]  /*4500*/  LOP3.LUT R191, R189.reuse, 0x2, RZ, 0xc0, !PT ;  /* 0x00000002bdbf7812 */ /* 0x040fe200078ec0ff */
[----:B------:R-:W-:Y:S01]  /*4510*/  IMAD.U32 R79, R189, 0x10000, RZ ;  /* 0x00010000bd4f7824 */ /* 0x000fe200078e00ff */
[----:B------:R-:W-:Y:S02]  /*4520*/  UMOV UR49, 0x400 ;  /* 0x0000040000317882 */ /* 0x000fe40000000000 */
[----:B------:R-:W1:Y:S01]  /*4530*/  LDC R177, c[0x0][0x370] ;  /* 0x0000dc00ffb17b82 */ /* 0x000e620000000800 */
[----:B------:R-:W-:Y:S01]  /*4540*/  ULEA UR49, UR37, UR49, 0x18 ;  /* 0x0000003125317291 */ /* 0x000fe2000f8ec0ff */
[----:B------:R-:W-:Y:S01]  /*4550*/  LOP3.LUT R5, R3, 0x180, RZ, 0xc0, !PT ;  /* 0x0000018003057812 */ /* 0x000fe200078ec0ff */
[----:B------:R-:W-:Y:S01]  /*4560*/  HFMA2 R195, -RZ, RZ, 0, 0 ;  /* 0x00000000ffc37431 */ /* 0x000fe200000001ff */
[----:B------:R-:W-:Y:S01]  /*4570*/  LOP3.LUT R79, R79, 0x600000, RZ, 0xc0, !PT ;  /* 0x006000004f4f7812 */ /* 0x000fe200078ec0ff */
[----:B------:R-:W-:Y:S01]  /*4580*/  UIADD3 UR4, UPT, UPT, UR49, 0x4200, URZ ;  /* 0x0000420031047890 */ /* 0x000fe2000fffe0ff */
[----:B------:R-:W-:Y:S01]  /*4590*/  LOP3.LUT R172, R5, 0x30, R172, 0xf8, !PT ;  /* 0x0000003005ac7812 */ /* 0x000fe200078ef8ac */
[----:B------:R-:W-:Y:S01]  /*45a0*/  IMAD.MOV.U32 R76, RZ, RZ, RZ ;  /* 0x000000ffff4c7224 */ /* 0x000fe200078e00ff */
[----:B------:R-:W2:Y:S01]  /*45b0*/  LDC R74, c[0x0][0xb0c] ;  /* 0x0002c300ff4a7b82 */ /* 0x000ea20000000800 */
[----:B------:R-:W-:-:S02]  /*45c0*/  LOP3.LUT R189, R189, 0x4, RZ, 0xc0, !PT ;  /* 0x00000004bdbd7812 */ /* 0x000fc400078ec0ff */
[----:B------:R-:W-:Y:S02]  /*45d0*/  CS2R R182, SRZ ;  /* 0x0000000000b67805 */ /* 0x000fe4000001ff00 */
[----:B------:R-:W-:Y:S02]  /*45e0*/  LOP3.LUT R172, R172, 0x1e40, R3, 0xf8, !PT ;  /* 0x00001e40acac7812 */ /* 0x000fe400078ef803 */
[----:B------:R-:W-:Y:S02]  /*45f0*/  CS2R R180, SRZ ;  /* 0x0000000000b47805 */ /* 0x000fe4000001ff00 */
[----:B------:R-:W-:Y:S01]  /*4600*/  IADD3 R188, PT, PT, -R189, 0x2, RZ ;  /* 0x00000002bdbc7810 */ /* 0x000fe20007ffe1ff */
[----:B------:R-:W-:Y:S01]  /*4610*/  IMAD.MOV R176, RZ, RZ, -R191 ;  /* 0x000000ffffb07224 */ /* 0x000fe200078e0abf */
[----:B------:R-:W-:Y:S01]  /*4620*/  MOV R192, UR4 ;  /* 0x0000000400c07c02 */ /* 0x000fe20008000f00 */
[----:B------:R-:W4:Y:S01]  /*4630*/  LDC R174, c[0x0][0xb20] ;  /* 0x0002c800ffae7b82 */ /* 0x000f220000000800 */
[----:B------:R-:W3:Y:S01]  /*4640*/  LDS R0, [UR49+0x110] ;  /* 0x00011031ff007984 */ /* 0x000ee20008000800 */
[----:B------:R-:W-:Y:S01]  /*4650*/  VIADD R190, R172, UR49 ;  /* 0x00000031acbe7c36 */ /* 0x000fe20008000000 */
[----:B------:R-:W1:Y:S01]  /*4660*/  LDCU.64 UR52, c[0x0][0x348] ;  /* 0x00006900ff3477ac */ /* 0x000e620008000a00 */
[----:B------:R-:W-:-:S02]  /*4670*/  IMAD.MOV R175, RZ, RZ, -R189 ;  /* 0x000000ffffaf7224 */ /* 0x000fc400078e0abd */
[----:B------:R-:W-:Y:S01]  /*4680*/  VIADD R190, R190, 0x200 ;  /* 0x00000200bebe7836 */ /* 0x000fe20000000000 */
[----:B------:R-:W1:Y:S01]  /*4690*/  LDCU.64 UR38, c[0x0][0x888] ;  /* 0x00011100ff2677ac */ /* 0x000e620008000a00 */
[----:B------:R-:W1:Y:S01]  /*46a0*/  LDC R73, c[0x0][0xb30] ;  /* 0x0002cc00ff497b82 */ /* 0x000e620000000800 */
[----:B------:R-:W1:Y:S01]  /*46b0*/  LDCU.64 UR44, c[0x0][0x890] ;  /* 0x00011200ff2c77ac */ /* 0x000e620008000a00 */
[----:B------:R-:W-:-:S06]  /*46c0*/  UIADD3 UR48, UPT, UPT, UR49, 0x200, URZ ;  /* 0x0000020031307890 */ /* 0x000fcc000fffe0ff */
[----:B------:R-:W1:Y:S08]  /*46d0*/  LDC.64 R168, c[0x0][0xb10] ;  /* 0x0002c400ffa87b82 */ /* 0x000e700000000a00 */
[----:B------:R-:W1:Y:S08]  /*46e0*/  LDC.64 R70, c[0x0][0xb18] ;  /* 0x0002c600ff467b82 */ /* 0x000e700000000a00 */
[----:B------:R-:W1:Y:S08]  /*46f0*/  LDC.64 R68, c[0x0][0xb28] ;  /* 0x0002ca00ff447b82 */ /* 0x000e700000000a00 */
[----:B------:R-:W1:Y:S01]  /*4700*/  LDC.64 R166, c[0x0][0x8b0] ;  /* 0x00022c00ffa67b82 */ /* 0x000e620000000a00 */
[----:B---3--:R-:W-:-:S07]  /*4710*/  IMAD.IADD R79, R0, 0x1, R79 ;  /* 0x00000001004f7824 */ /* 0x008fce00078e024f */
[----:B------:R-:W3:Y:S08]  /*4720*/  LDC.64 R164, c[0x0][0x8a8] ;  /* 0x00022a00ffa47b82 */ /* 0x000ef00000000a00 */
[----:B--2-4-:R-:W1:Y:S02]  /*4730*/  LDC R178, c[0x0][0x374] ;  /* 0x0000dd00ffb27b82 */ /* 0x014e640000000800 */
.L_x_104:
[C---:B------:R-:W-:Y:S02]  /*4740*/  LEA R0, R195.reuse, UR49, 0x3 ;  /* 0x00000031c3007c11 */ /* 0x040fe4000f8e18ff */
[----:B------:R-:W-:Y:S02]  /*4750*/  SHF.L.U32 R3, R182, 0x1f, RZ ;  /* 0x0000001fb6037819 */ /* 0x000fe400000006ff */
[----:B------:R-:W-:Y:S02]  /*4760*/  LEA R16, R195, UR49, 0x4 ;  /* 0x00000031c3107c11 */ /* 0x000fe4000f8e20ff */
[----:B------:R-:W2:Y:S02]  /*4770*/  SYNCS.PHASECHK.TRANS64.TRYWAIT P0, [R0+URZ+0x60], R3 ;  /* 0x00006003000075a7 */ /* 0x000ea400080011ff */
[----:B-12---:R-:W-:Y:S05]  /*4780*/  @!P0 BRA `(.L_x_78) ;  /* 0x00000040002c8947 */ /* 0x006fea0003800000 */
.L_x_138:
[----:B------:R-:W4:Y:S01]  /*4790*/  LDC.64 R12, c[0x0][0xb10] ;  /* 0x0002c400ff0c7b82 */ /* 0x000f220000000a00 */
[----:B------:R-:W3:Y:S01]  /*47a0*/  LDS.128 R16, [R16+0xf0] ;  /* 0x0000f00010107984 */ /* 0x000ee20000000c00 */
[----:B-1----:R-:W-:Y:S01]  /*47b0*/  ISETP.NE.AND P1, PT, R73, 0x1, PT ;  /* 0x000000014900780c */ /* 0x002fe20003f25270 */
[----:B--2---:R-:W-:Y:S01]  /*47c0*/  VIADD R0, R0, 0x70 ;  /* 0x0000007000007836 */ /* 0x004fe20000000000 */
[----:B------:R-:W-:Y:S04]  /*47d0*/  ISETP.GE.AND P0, PT, R72, 0x1, PT ;  /* 0x000000014800780c */ /* 0x000fe80003f06270 */
[----:B------:R-:W1:Y:S01]  /*47e0*/  LDC.64 R10, c[0x0][0xb18] ;  /* 0x0002c600ff0a7b82 */ /* 0x000e620000000a00 */
[----:B------:R-:W-:Y:S01]  /*47f0*/  PRMT R0, RZ, 0x654, R0 ;  /* 0x00000654ff007816 */ /* 0x000fe20000000000 */
[----:B------:R-:W-:Y:S01]  /*4800*/  @!PT LDS RZ, [RZ] ;  /* 0x00000000fffff984 */ /* 0x000fe20000000800 */
[----:B------:R-:W-:Y:S01]  /*4810*/  @!PT LDS RZ, [RZ] ;  /* 0x00000000fffff984 */ /* 0x000fe20000000800 */
[----:B------:R-:W-:Y:S01]  /*4820*/  @!PT LDS RZ, [RZ] ;  /* 0x00000000fffff984 */ /* 0x000fe20000000800 */
[----:B------:R-:W-:Y:S01]  /*4830*/  @!PT LDS RZ, [RZ] ;  /* 0x00000000fffff984 */ /* 0x000fe20000000800 */
[----:B------:R2:W-:Y:S06]  /*4840*/  MEMBAR.ALL.CTA ;  /* 0x0000000000007992 */ /* 0x0005ec0000008000 */
[----:B--2---:R-:W2:Y:S01]  /*4850*/  FENCE.VIEW.ASYNC.S ;  /* 0x00000000000073c6 */ /* 0x004ea20000000000 */
[----:B------:R-:W1:Y:S08]  /*4860*/  @!P1 LDC R14, c[0x0][0xb20] ;  /* 0x0002c800ff0e9b82 */ /* 0x000e700000000800 */
[----:B------:R-:W1:Y:S01]  /*4870*/  @!P1 LDC R9, c[0x0][0xb0c] ;  /* 0x0002c300ff099b82 */ /* 0x000e620000000800 */
[----:B--2---:R2:W-:Y:S01]  /*4880*/  SYNCS.ARRIVE.TRANS64.RED.A1T0 RZ, [R0+URZ], RZ ;  /* 0x000000ff00ff79a7 */ /* 0x0045e200081004ff */
[----:B---3--:R-:W-:Y:S04]  /*4890*/  LOP3.LUT P4, RZ, R18, 0x1, RZ, 0xc0, !PT ;  /* 0x0000000112ff7812 */ /* 0x008fe8000788c0ff */
[----:B------:R-:W-:Y:S09]  /*48a0*/  P2R R194, PR, RZ, 0x10 ;  /* 0x00000010ffc27803 */ /* 0x000ff20000000000 */
[----:B------:R-:W-:Y:S02]  /*48b0*/  @P4 MOV R77, R16 ;  /* 0x00000010004d4202 */ /* 0x000fe40000000f00 */
[----:B------:R-:W-:Y:S01]  /*48c0*/  @P4 LOP3.LUT R75, R17, 0xffff, RZ, 0xc0, !PT ;  /* 0x0000ffff114b4812 */ /* 0x000fe200078ec0ff */
[----:B--2-4-:R-:W-:Y:S06]  /*48d0*/  @!P0 BRA `(.L_x_79) ;  /* 0x0000000000a48947 */ /* 0x014fec0003800000 */
[----:B------:R-:W-:Y:S01]  /*48e0*/  IMAD.HI.U32 R23, R178, R71, RZ ;  /* 0x00000047b2177227 */ /* 0x000fe200078e00ff */
[----:B------:R-:W-:Y:S02]  /*48f0*/  ISETP.NE.AND P0, PT, R70, 0x1, PT ;  /* 0x000000014600780c */ /* 0x000fe40003f05270 */
[----:B------:R-:W-:Y:S01]  /*4900*/  ISETP.NE.AND P2, PT, R72, 0x1, PT ;  /* 0x000000014800780c */ /* 0x000fe20003f45270 */
[----:B------:R-:W-:Y:S01]  /*4910*/  IMAD.HI.U32 R22, R177, R168, RZ ;  /* 0x000000a8b1167227 */ /* 0x000fe200078e00ff */
[----:B------:R-:W-:Y:S02]  /*4920*/  SHF.R.U32.HI R23, RZ, R174, R23 ;  /* 0x000000aeff177219 */ /* 0x000fe40000011617 */
[----:B------:R-:W-:Y:S01]  /*4930*/  ISETP.NE.AND P3, PT, R74, 0x1, PT ;  /* 0x000000014a00780c */ /* 0x000fe20003f65270 */
[----:B------:R-:W-:Y:S01]  /*4940*/  IMAD.HI.U32 R26, R77, R168, RZ ;  /* 0x000000a84d1a7227 */ /* 0x000fe200078e00ff */
[----:B------:R-:W-:Y:S02]  /*4950*/  SHF.R.U32.HI R22, RZ, R169, R22 ;  /* 0x000000a9ff167219 */ /* 0x000fe40000011616 */
[----:B------:R-:W-:Y:S01]  /*4960*/  SEL R3, R178, R23, !P0 ;  /* 0x00000017b2037207 */ /* 0x000fe20004000000 */
[----:B------:R-:W-:Y:S01]  /*4970*/  IMAD.HI.U32 R23, R75, R71, RZ ;  /* 0x000000474b177227 */ /* 0x000fe200078e00ff */
[----:B------:R-:W-:Y:S02]  /*4980*/  SEL R7, R177, R22, !P3 ;  /* 0x00000016b1077207 */ /* 0x000fe40005800000 */
[----:B------:R-:W-:Y:S01]  /*4990*/  SHF.R.U32.HI R26, RZ, R169, R26 ;  /* 0x000000a9ff1a7219 */ /* 0x000fe2000001161a */
[-C--:B------:R-:W-:Y:S04]  /*49a0*/  IMAD.HI.U32 R22, R3, R68.reuse, RZ ;  /* 0x0000004403167227 */ /* 0x080fe800078e00ff */
[----:B------:R-:W-:Y:S01]  /*49b0*/  IMAD.HI.U32 R24, R7, R68, RZ ;  /* 0x0000004407187227 */ /* 0x000fe200078e00ff */
[-C--:B------:R-:W-:Y:S02]  /*49c0*/  @P2 SHF.R.U32.HI R3, RZ, R69.reuse, R22 ;  /* 0x00000045ff032219 */ /* 0x080fe40000011616 */
[----:B------:R-:W-:Y:S02]  /*49d0*/  SHF.R.U32.HI R22, RZ, R174, R23 ;  /* 0x000000aeff167219 */ /* 0x000fe40000011617 */
[----:B------:R-:W-:Y:S01]  /*49e0*/  @P2 SHF.R.U32.HI R7, RZ, R69, R24 ;  /* 0x00000045ff072219 */ /* 0x000fe20000011618 */
[C---:B------:R-:W-:Y:S01]  /*49f0*/  IMAD R2, R72.reuse, R3, RZ ;  /* 0x0000000348027224 */ /* 0x040fe200078e02ff */
[----:B------:R-:W-:Y:S02]  /*4a00*/  SEL R5, R75, R22, !P0 ;  /* 0x000000164b057207 */ /* 0x000fe40004000000 */
[----:B------:R-:W-:Y:S01]  /*4a10*/  SEL R3, R77, R26, !P3 ;  /* 0x0000001a4d037207 */ /* 0x000fe20005800000 */
[----:B------:R-:W-:Y:S01]  /*4a20*/  IMAD R4, R72, R7, RZ ;  /* 0x0000000748047224 */ /* 0x000fe200078e02ff */
[C---:B------:R-:W-:Y:S01]  /*4a30*/  ISETP.GE.AND P0, PT, R5.reuse, R2, PT ;  /* 0x000000020500720c */ /* 0x040fe20003f06270 */
[----:B------:R-:W-:Y:S03]  /*4a40*/  IMAD.HI.U32 R6, R5, R68, RZ ;  /* 0x0000004405067227 */ /* 0x000fe600078e00ff */
[----:B------:R-:W-:Y:S01]  /*4a50*/  ISETP.GE.OR P0, PT, R3, R4, P0 ;  /* 0x000000040300720c */ /* 0x000fe20000706670 */
[----:B------:R-:W-:Y:S01]  /*4a60*/  IMAD.MOV R4, RZ, RZ, -R3 ;  /* 0x000000ffff047224 */ /* 0x000fe200078e0a03 */
[-C--:B------:R-:W-:Y:S03]  /*4a70*/  SHF.R.U32.HI R6, RZ, R69.reuse, R6 ;  /* 0x00000045ff067219 */ /* 0x080fe60000011606 */
[----:B------:R-:W-:Y:S01]  /*4a80*/  IMAD R77, R74, R4, R77 ;  /* 0x000000044a4d7224 */ /* 0x000fe200078e024d */
[----:B------:R-:W-:Y:S05]  /*4a90*/  SEL R15, R5, R6, !P2 ;  /* 0x00000006050f7207 */ /* 0x000fea0005000000 */
[----:B------:R-:W-:Y:S02]  /*4aa0*/  IMAD.MOV R6, RZ, RZ, -R15 ;  /* 0x000000ffff067224 */ /* 0x000fe400078e0a0f */
[C---:B------:R-:W-:Y:S04]  /*4ab0*/  @!P0 IMAD.HI.U32 R2, R3.reuse, R68, RZ ;  /* 0x0000004403028227 */ /* 0x040fe800078e00ff */
[----:B------:R-:W-:Y:S01]  /*4ac0*/  IMAD R6, R72, R6, R5 ;  /* 0x0000000648067224 */ /* 0x000fe200078e0205 */
[----:B------:R-:W-:Y:S04]  /*4ad0*/  @!P0 SHF.R.U32.HI R2, RZ, R69, R2 ;  /* 0x00000045ff028219 */ /* 0x000fe80000011602 */
[----:B------:R-:W-:Y:S02]  /*4ae0*/  @!P0 SEL R0, R3, R2, !P2 ;  /* 0x0000000203008207 */ /* 0x000fe40005000000 */
[----:B------:R-:W-:Y:S02]  /*4af0*/  IADD3 R2, PT, PT, -R5, RZ, RZ ;  /* 0x000000ff05027210 */ /* 0x000fe40007ffe1ff */
[----:B------:R-:W-:Y:S01]  /*4b00*/  @!P0 IADD3 R8, PT, PT, R15, -R0, RZ ;  /* 0x800000000f088210 */ /* 0x000fe20007ffe0ff */
[----:B------:R-:W-:Y:S02]  /*4b10*/  @!P0 IMAD R0, R7, R6, R0 ;  /* 0x0000000607008224 */ /* 0x000fe400078e0200 */
[----:B------:R-:W-:Y:S02]  /*4b20*/  IMAD R75, R70, R2, R75 ;  /* 0x00000002464b7224 */ /* 0x000fe400078e024b */
[----:B------:R-:W-:Y:S02]  /*4b30*/  @!P0 IMAD R5, R8, R72, R3 ;  /* 0x0000004808058224 */ /* 0x000fe400078e0203 */
[----:B------:R-:W-:Y:S04]  /*4b40*/  @!P0 IMAD.MOV.U32 R3, RZ, RZ, R0 ;  /* 0x000000ffff038224 */ /* 0x000fe800078e0000 */
[----:B------:R-:W-:Y:S02]  /*4b50*/  IMAD R77, R3, R74, R77 ;  /* 0x0000004a034d7224 */ /* 0x000fe400078e024d */
[----:B------:R-:W-:Y:S07]  /*4b60*/  IMAD R75, R5, R70, R75 ;  /* 0x00000046054b7224 */ /* 0x000fee00078e024b */
.L_x_79:
[----:B-1----:R-:W-:Y:S01]  /*4b70*/  @!P1 ISETP.NE.AND P0, PT, R10, 0x1, PT ;  /* 0x000000010a00980c */ /* 0x002fe20003f05270 */
[----:B------:R-:W-:Y:S01]  /*4b80*/  @!P1 IMAD.HI.U32 R0, R77, R12, RZ ;  /* 0x0000000c4d009227 */ /* 0x000fe200078e00ff */
[----:B------:R-:W-:Y:S01]  /*4b90*/  @!P1 ISETP.NE.AND P2, PT, R9, 0x1, PT ;  /* 0x000000010900980c */ /* 0x000fe20003f45270 */
[----:B------:R-:W-:Y:S01]  /*4ba0*/  ULOP3.LUT UP0, URZ, UR48, 0x1b0, URZ, 0xc0, !UPT ;  /* 0x000001b030ff7892 */ /* 0x000fe2000f80c0ff */
[----:B------:R-:W-:Y:S01]  /*4bb0*/  R2UR UR42, R21 ;  /* 0x00000000152a72ca */ /* 0x000fe200000e0000 */
[----:B------:R-:W-:Y:S01]  /*4bc0*/  @!P1 IMAD.HI.U32 R3, R75, R11, RZ ;  /* 0x0000000b4b039227 */ /* 0x000fe200078e00ff */
[----:B------:R-:W-:Y:S02]  /*4bd0*/  @!P1 SHF.R.U32.HI R0, RZ, R13, R0 ;  /* 0x0000000dff009219 */ /* 0x000fe40000011600 */
[----:B------:R-:W-:Y:S01]  /*4be0*/  R2UR UR41, R20 ;  /* 0x00000000142972ca */ /* 0x000fe200000e0000 */
[----:B------:R-:W-:Y:S01]  /*4bf0*/  VIADD R195, R195, 0x1 ;  /* 0x00000001c3c37836 */ /* 0x000fe20000000000 */
[----:B------:R-:W-:Y:S02]  /*4c00*/  @!P1 SHF.R.U32.HI R2, RZ, R14, R3 ;  /* 0x0000000eff029219 */ /* 0x000fe40000011603 */
[----:B------:R-:W-:Y:S02]  /*4c10*/  @!P1 SEL R3, R77, R0, !P2 ;  /* 0x000000004d039207 */ /* 0x000fe40005000000 */
[----:B------:R-:W-:Y:S02]  /*4c20*/  @!P1 SEL R2, R75, R2, !P0 ;  /* 0x000000024b029207 */ /* 0x000fe40004000000 */
[----:B------:R-:W-:Y:S01]  /*4c30*/  @P4 SHF.R.U32.HI R179, RZ, 0x10, R17 ;  /* 0x00000010ffb34819 */ /* 0x000fe20000011611 */
[----:B------:R-:W-:Y:S02]  /*4c40*/  USHF.L.U32 UR42, UR42, 0x7, URZ ;  /* 0x000000072a2a7899 */ /* 0x000fe400080006ff */
[----:B------:R-:W-:Y:S02]  /*4c50*/  @!P1 IMAD.IADD R0, R2, 0x1, -R3 ;  /* 0x0000000102009824 */ /* 0x000fe400078e0a03 */
[----:B------:R-:W-:Y:S01]  /*4c60*/  @!P1 IMAD.IADD R2, R3, 0x1, -R2 ;  /* 0x0000000103029824 */ /* 0x000fe200078e0a02 */
[----:B------:R-:W-:Y:S01]  /*4c70*/  USHF.L.U32 UR41, UR41, 0x7, URZ ;  /* 0x0000000729297899 */ /* 0x000fe200080006ff */
[----:B------:R-:W-:Y:S02]  /*4c80*/  @!P1 IMAD R77, R0, R9, R77 ;  /* 0x00000009004d9224 */ /* 0x000fe400078e024d */
[----:B------:R-:W-:Y:S01]  /*4c90*/  @!P1 IMAD R75, R2, R10, R75 ;  /* 0x0000000a024b9224 */ /* 0x000fe200078e024b */
[----:B------:R-:W-:Y:S08]  /*4ca0*/  BRA.U !UP0, `(.L_x_80) ;  /* 0x0000000108407547 */ /* 0x000ff0000b800000 */
[----:B------:R-:W1:Y:S01]  /*4cb0*/  LDCU.64 UR8, c[0x4][0x80] ;  /* 0x01001000ff0877ac */ /* 0x000e620008000a00 */
[----:B------:R-:W-:Y:S01]  /*4cc0*/  MOV R3, 0x0 ;  /* 0x0000000000037802 */ /* 0x000fe20000000f00 */
[----:B------:R-:W-:Y:S02]  /*4cd0*/  HFMA2 R12, -RZ, RZ, 0, 5.9604644775390625e-08 ;  /* 0x00000001ff0c7431 */ /* 0x000fe400000001ff */
[----:B------:R-:W-:Y:S02]  /*4ce0*/  IMAD.MOV.U32 R8, RZ, RZ, 0x70 ;  /* 0x00000070ff087424 */ /* 0x000fe400078e00ff */
[----:B------:R-:W-:Y:S01]  /*4cf0*/  IMAD.MOV.U32 R13, RZ, RZ, RZ ;  /* 0x000000ffff0d7224 */ /* 0x000fe200078e00ff */
[----:B------:R-:W2:Y:S01]  /*4d00*/  LDCU.64 UR6, c[0x4][0x88] ;  /* 0x01001100ff0677ac */ /* 0x000ea20008000a00 */
[----:B------:R-:W3:Y:S01]  /*4d10*/  LDC.64 R2, c[0x4][R3] ;  /* 0x0100000003027b82 */ /* 0x000ee20000000a00 */
[----:B------:R-:W4:Y:S01]  /*4d20*/  LDCU.64 UR4, c[0x4][0x8] ;  /* 0x01000100ff0477ac */ /* 0x000f220008000a00 */
[----:B-1----:R-:W-:Y:S01]  /*4d30*/  MOV R5, UR9 ;  /* 0x0000000900057c02 */ /* 0x002fe20008000f00 */
[----:B------:R-:W-:Y:S01]  /*4d40*/  IMAD.U32 R4, RZ, RZ, UR8 ;  /* 0x00000008ff047e24 */ /* 0x000fe2000f8e00ff */
[----:B--2---:R-:W-:Y:S01]  /*4d50*/  MOV R7, UR7 ;  /* 0x0000000700077c02 */ /* 0x004fe20008000f00 */
[----:B------:R-:W-:Y:S01]  /*4d60*/  IMAD.U32 R6, RZ, RZ, UR6 ;  /* 0x00000006ff067e24 */ /* 0x000fe2000f8e00ff */
[----:B----4-:R-:W-:Y:S01]  /*4d70*/  MOV R11, UR5 ;  /* 0x00000005000b7c02 */ /* 0x010fe20008000f00 */
[----:B------:R-:W-:Y:S02]  /*4d80*/  IMAD.U32 R10, RZ, RZ, UR4 ;  /* 0x00000004ff0a7e24 */ /* 0x000fe4000f8e00ff */
[----:B------:R-:W-:Y:S07]  /*4d90*/  LEPC R20, `(.L_x_80) ;  /* 0x000000001014794e */ /* 0x000fee0000000000 */
[----:B---3-5:R-:W-:Y:S05]  /*4da0*/  CALL.ABS.NOINC R2 ;  /* 0x0000000002007343 */ /* 0x028fea0003c00000 */
.L_x_80:
[----:B------:R-:W-:Y:S01]  /*4db0*/  LOP3.LUT P0, RZ, R192, 0x1b0, RZ, 0xc0, !PT ;  /* 0x000001b0c0ff7812 */ /* 0x000fe2000780c0ff */
[----:B------:R-:W-:Y:S11]  /*4dc0*/  BSSY.RECONVERGENT B6, `(.L_x_81) ;  /* 0x0000013000067945 */ /* 0x000ff60003800200 */
[----:B------:R-:W-:Y:S01]  /*4dd0*/  @!UPT UIADD3 URZ, UPT, UPT, URZ, URZ, URZ ;  /* 0x000000fffffff290 */ /* 0x000fe2000fffe0ff */
[----:B------:R-:W-:Y:S05]  /*4de0*/  @!P0 BRA `(.L_x_82) ;  /* 0x0000000000408947 */ /* 0x000fea0003800000 */
        /* <DEDUP_REMOVED lines=16> */
.L_x_82:
[----:B------:R-:W-:Y:S05]  /*4ef0*/  BSYNC.RECONVERGENT B6 ;  /* 0x0000000000067941 */ /* 0x000fea0003800200 */
.L_x_81:
[----:B------:R-:W-:Y:S01]  /*4f00*/  ISETP.NE.U32.AND P4, PT, R166, RZ, PT ;  /* 0x000000ffa600720c */ /* 0x000fe20003f85070 */
[----:B------:R-:W-:Y:S01]  /*4f10*/  UISETP.NE.AND UP2, UPT, UR50, URZ, UPT ;  /* 0x000000ff3200728c */ /* 0x000fe2000bf45270 */
[----:B------:R-:W-:Y:S01]  /*4f20*/  ISETP.NE.U32.AND P2, PT, RZ, UR38, PT ;  /* 0x00000026ff007c0c */ /* 0x000fe2000bf45070 */
[----:B------:R-:W-:Y:S01]  /*4f30*/  UISETP.NE.U32.AND UP1, UPT, UR44, URZ, UPT ;  /* 0x000000ff2c00728c */ /* 0x000fe2000bf25070 */
[----:B------:R-:W-:Y:S01]  /*4f40*/  ISETP.NE.AND.EX P4, PT, R167, RZ, PT, P4 ;  /* 0x000000ffa700720c */ /* 0x000fe20003f85340 */
[----:B------:R-:W-:Y:S01]  /*4f50*/  UPLOP3.LUT UP0, UPT, UPT, UPT, UPT, 0x40, 0x4 ;  /* 0x000000000004789c */ /* 0x000fe20003f0e870 */
[----:B------:R-:W-:Y:S01]  /*4f60*/  ISETP.NE.AND.EX P2, PT, RZ, UR39, PT, P2 ;  /* 0x00000027ff007c0c */ /* 0x000fe2000bf45320 */
[----:B------:R-:W-:Y:S01]  /*4f70*/  UISETP.NE.AND.EX UP1, UPT, UR45, URZ, UPT, UP1 ;  /* 0x000000ff2d00728c */ /* 0x000fe2000bf25310 */
[----:B------:R-:W-:Y:S04]  /*4f80*/  PLOP3.LUT P1, PT, PT, PT, UP2, 0x80, 0x8 ;  /* 0x000000000008781c */ /* 0x000fe80003f2f028 */
[----:B------:R-:W-:Y:S06]  /*4f90*/  @UP2 UPLOP3.LUT UP0, UPT, UPT, UPT, UP1, 0x80, 0x8 ;  /* 0x000000000008289c */ /* 0x000fec0003f0f010 */
[----:B------:R-:W-:Y:S01]  /*4fa0*/  PLOP3.LUT P0, PT, PT, PT, UP0, 0x80, 0x8 ;  /* 0x000000000008781c */ /* 0x000fe20003f0f008 */
[----:B------:R-:W-:Y:S01]  /*4fb0*/  @!UPT UIADD3 URZ, UPT, UPT, URZ, URZ, URZ ;  /* 0x000000fffffff290 */ /* 0x000fe2000fffe0ff */
[----:B------:R-:W-:Y:S11]  /*4fc0*/  BRA.U !UP1, `(.L_x_83) ;  /* 0x0000000109387547 */ /* 0x000ff6000b800000 */
[----:B------:R-:W-:Y:S01]  /*4fd0*/  UISETP.NE.U32.AND UP0, UPT, UR38, URZ, UPT ;  /* 0x000000ff2600728c */ /* 0x000fe2000bf05070 */
[----:B------:R-:W-:Y:S02]  /*4fe0*/  HFMA2 R0, -RZ, RZ, 0, 5.9604644775390625e-08 ;  /* 0x00000001ff007431 */ /* 0x000fe400000001ff */
[----:B------:R-:W-:Y:S01]  /*4ff0*/  IMAD.MOV.U32 R171, RZ, RZ, 0x1 ;  /* 0x00000001ffab7424 */ /* 0x000fe200078e00ff */
[----:B------:R-:W-:Y:S06]  /*5000*/  UISETP.NE.AND.EX UP0, UPT, UR39, URZ, UPT, UP0 ;  /* 0x000000ff2700728c */ /* 0x000fec000bf05300 */
[----:B------:R-:W-:Y:S05]  /*5010*/  PLOP3.LUT P3, PT, PT, PT, UP0, 0x80, 0x8 ;  /* 0x000000000008781c */ /* 0x000fea0003f6f008 */
[----:B------:R-:W1:Y:S01]  /*5020*/  @UP0 LDCU.64 UR6, c[0x0][0x888] ;  /* 0x00011100ff0607ac */ /* 0x000e620008000a00 */
[----:B------:R-:W-:Y:S07]  /*5030*/  @UP0 UIMAD UR4, UR36, UR44, URZ ;  /* 0x0000002c240402a4 */ /* 0x000fee000f8e02ff */
[----:B------:R-:W-:Y:S01]  /*5040*/  @!P3 PRMT R171, R0, 0x7610, R171 ;  /* 0x0000761000abb816 */ /* 0x000fe200000000ab */
[----:B-1----:R-:W-:Y:S03]  /*5050*/  @UP0 UIMAD.WIDE UR6, UR4, 0x4, UR6 ;  /* 0x00000004040608a5 */ /* 0x002fe6000f8e0206 */
[----:B------:R-:W1:Y:S03]  /*5060*/  @!UP0 LDCU UR4, c[0x0][0x880] ;  /* 0x00011000ff0487ac */ /* 0x000e660008000800 */
[----:B------:R-:W-:Y:S01]  /*5070*/  IMAD.U32 R2, RZ, RZ, UR6 ;  /* 0x00000006ff027e24 */ /* 0x000fe2000f8e00ff */
[----:B------:R-:W-:Y:S05]  /*5080*/  MOV R3, UR7 ;  /* 0x0000000700037c02 */ /* 0x000fea0008000f00 */
[----:B-----5:R2:W5:Y:S02]  /*5090*/  @P3 LDG.E R81, desc[UR46][R2.64] ;  /* 0x0000002e02513981 */ /* 0x020564000c1e1900 */
[----:B-12---:R-:W-:Y:S02]  /*50a0*/  @!P3 IMAD.U32 R81, RZ, RZ, UR4 ;  /* 0x00000004ff51be24 */ /* 0x006fe4000f8e00ff */
.L_x_83:
[----:B------:R-:W-:Y:S05]  /*50b0*/  @!P4 BRA `(.L_x_84) ;  /* 0x000000000020c947 */ /* 0x000fea0003800000 */
[----:B------:R-:W-:Y:S04]  /*50c0*/  ISETP.NE.U32.AND P3, PT, R164, RZ, PT ;  /* 0x000000ffa400720c */ /* 0x000fe80003f65070 */
[----:B------:R-:W-:Y:S11]  /*50d0*/  ISETP.NE.AND.EX P3, PT, R165, RZ, PT, P3 ;  /* 0x000000ffa500720c */ /* 0x000ff60003f65330 */
[----:B------:R-:W-:Y:S02]  /*50e0*/  @!UPT UIADD3 URZ, UPT, UPT, URZ, URZ, URZ ;  /* 0x000000fffffff290 */ /* 0x000fe4000fffe0ff */
[----:B------:R-:W1:Y:S01]  /*50f0*/  @P3 LDC.64 R2, c[0x0][0x8a8] ;  /* 0x00022a00ff023b82 */ /* 0x000e620000000a00 */
[----:B------:R-:W-:Y:S04]  /*5100*/  @P3 IMAD R0, R166, UR36, RZ ;  /* 0x00000024a6003c24 */ /* 0x000fe8000f8e02ff */
[----:B-1----:R-:W-:Y:S05]  /*5110*/  @P3 IMAD.WIDE R2, R0, 0x4, R2 ;  /* 0x0000000400023825 */ /* 0x002fea00078e0202 */
[----:B-----5:R1:W5:Y:S02]  /*5120*/  @P3 LDG.E R78, desc[UR46][R2.64] ;  /* 0x0000002e024e3981 */ /* 0x020364000c1e1900 */
[----:B-1----:R-:W2:Y:S02]  /*5130*/  @!P3 LDC R78, c[0x0][0x8a0] ;  /* 0x00022800ff4ebb82 */ /* 0x002ea40000000800 */
.L_x_84:
[----:B-----5:R-:W-:Y:S01]  /*5140*/  FSETP.NEU.AND P4, PT, R81, RZ, PT ;  /* 0x000000ff5100720b */ /* 0x020fe20003f8d000 */
[----:B------:R-:W-:Y:S01]  /*5150*/  BSSY B1, `(.L_x_85) ;  /* 0x0000047000017945 */ /* 0x000fe20003800000 */
[----:B------:R-:W-:Y:S01]  /*5160*/  SEL R5, RZ, 0xffffffff, P2 ;  /* 0xffffffffff057807 */ /* 0x000fe20001000000 */
[----:B------:R-:W-:Y:S01]  /*5170*/  IMAD.MOV.U32 R208, RZ, RZ, 0x1 ;  /* 0x00000001ffd07424 */ /* 0x000fe200078e00ff */
[----:B------:R-:W-:Y:S01]  /*5180*/  LOP3.LUT P3, RZ, R171, 0xff, RZ, 0xc0, !PT ;  /* 0x000000ffabff7812 */ /* 0x000fe2000786c0ff */
[C---:B------:R-:W-:Y:S01]  /*5190*/  IMAD R80, R76.reuse, 0x80, R79 ;  /* 0x000000804c507824 */ /* 0x040fe200078e024f */
[----:B------:R-:W-:Y:S02]  /*51a0*/  @P1 SEL R0, RZ, 0xffffffff, P4 ;  /* 0xffffffffff001807 */ /* 0x000fe40002000000 */
[----:B------:R-:W-:Y:S02]  /*51b0*/  CS2R R162, SRZ ;  /* 0x0000000000a27805 */ /* 0x000fe4000001ff00 */
[----:B------:R-:W-:Y:S02]  /*51c0*/  LEA R3, R181, UR49, 0x3 ;  /* 0x00000031b5037c11 */ /* 0x000fe4000f8e18ff */
[----:B------:R-:W-:Y:S02]  /*51d0*/  CS2R R160, SRZ ;  /* 0x0000000000a07805 */ /* 0x000fe4000001ff00 */
[----:B------:R-:W-:Y:S02]  /*51e0*/  @P0 SEL R0, R5, R0, !P3 ;  /* 0x0000000005000207 */ /* 0x000fe40005800000 */
[----:B------:R-:W-:Y:S02]  /*51f0*/  CS2R R158, SRZ ;  /* 0x00000000009e7805 */ /* 0x000fe4000001ff00 */
[----:B------:R-:W-:Y:S02]  /*5200*/  LEA R207, R76, UR49, 0x3 ;  /* 0x000000314ccf7c11 */ /* 0x000fe4000f8e18ff */
[----:B------:R-:W-:Y:S02]  /*5210*/  CS2R R156, SRZ ;  /* 0x00000000009c7805 */ /* 0x000fe4000001ff00 */
[----:B------:R-:W-:Y:S02]  /*5220*/  @P1 LOP3.LUT R0, R0, 0x1, RZ, 0xc0, !PT ;  /* 0x0000000100001812 */ /* 0x000fe400078ec0ff */
[----:B------:R-:W-:Y:S02]  /*5230*/  CS2R R154, SRZ ;  /* 0x00000000009a7805 */ /* 0x000fe4000001ff00 */
[----:B------:R-:W-:Y:S02]  /*5240*/  SHF.L.U32 R2, R183, 0x1f, RZ ;  /* 0x0000001fb7027819 */ /* 0x000fe400000006ff */
[----:B------:R-:W-:Y:S02]  /*5250*/  CS2R R152, SRZ ;  /* 0x0000000000987805 */ /* 0x000fe4000001ff00 */
[----:B------:R-:W-:Y:S02]  /*5260*/  ISETP.NE.U32.OR P6, PT, R0, 0x1, !P1 ;  /* 0x000000010000780c */ /* 0x000fe40004fc5470 */
[----:B------:R-:W-:Y:S02]  /*5270*/  CS2R R150, SRZ ;  /* 0x0000000000967805 */ /* 0x000fe4000001ff00 */
[----:B------:R-:W-:Y:S02]  /*5280*/  PLOP3.LUT P2, PT, PT, PT, UP1, 0x80, 0x8 ;  /* 0x000000000008781c */ /* 0x000fe40003f4f018 */
[----:B------:R-:W-:Y:S02]  /*5290*/  CS2R R148, SRZ ;  /* 0x0000000000947805 */ /* 0x000fe4000001ff00 */
[----:B------:R-:W-:Y:S02]  /*52a0*/  SEL R0, RZ, 0xffffffff, P4 ;  /* 0xffffffffff007807 */ /* 0x000fe40002000000 */
[----:B------:R-:W-:Y:S03]  /*52b0*/  P2R R184, PR, RZ, 0x40 ;  /* 0x00000040ffb87803 */ /* 0x000fe60000000000 */
[----:B------:R-:W-:Y:S04]  /*52c0*/  @P6 SHF.L.U32 R4, R180, 0x1f, RZ ;  /* 0x0000001fb4046819 */ /* 0x000fe800000006ff */
[----:B------:R-:W-:Y:S01]  /*52d0*/  @P2 SEL R0, R5, R0, !P3 ;  /* 0x0000000005002207 */ /* 0x000fe20005800000 */
[----:B------:R-:W1:Y:S03]  /*52e0*/  @P6 SYNCS.PHASECHK.TRANS64.TRYWAIT P1, [R3+URZ+0x30], R4 ;  /* 0x00003004030065a7 */ /* 0x000e6600080211ff */
[----:B------:R-:W-:Y:S04]  /*52f0*/  LOP3.LUT R0, R0, 0x1, RZ, 0xc0, !PT ;  /* 0x0000000100007812 */ /* 0x000fe800078ec0ff */
[----:B------:R-:W-:Y:S04]  /*5300*/  ISETP.NE.U32.AND P5, PT, R0, 0x1, PT ;  /* 0x000000010000780c */ /* 0x000fe80003fa5070 */
[----:B------:R-:W-:Y:S01]  /*5310*/  P2R R209, PR, RZ, 0x20 ;  /* 0x00000020ffd17803 */ /* 0x000fe20000000000 */
[----:B------:R3:W4:Y:S01]  /*5320*/  SYNCS.PHASECHK.TRANS64.TRYWAIT P0, [R207+URZ+0x80], R2 ;  /* 0x00008002cf0075a7 */ /* 0x00072200080011ff */
[----:B-1----:R-:W-:Y:S01]  /*5330*/  @P6 SEL R208, RZ, 0x1, !P1 ;  /* 0x00000001ffd06807 */ /* 0x002fe20004800000 */
[----:B---3--:R-:W-:Y:S06]  /*5340*/  @!P6 BRA `(.L_x_86) ;  /* 0x00000000009ce947 */ /* 0x008fec0003800000 */
[----:B------:R-:W-:Y:S01]  /*5350*/  @P5 IMAD R6, R181, 0x2000, R190 ;  /* 0x00002000b5065824 */ /* 0x000fe200078e02be */
[----:B------:R-:W-:Y:S01]  /*5360*/  ISETP.NE.AND P1, PT, R208, RZ, PT ;  /* 0x000000ffd000720c */ /* 0x000fe20003f25270 */
[----:B------:R-:W-:Y:S01]  /*5370*/  BSSY B0, `(.L_x_87) ;  /* 0x0000010000007945 */ /* 0x000fe20003800000 */
[----:B------:R-:W-:Y:S01]  /*5380*/  CS2R R150, SRZ ;  /* 0x0000000000967805 */ /* 0x000fe2000001ff00 */
[--C-:B------:R-:W-:Y:S01]  /*5390*/  @P5 IMAD R7, R191, -0x10, R6.reuse ;  /* 0xfffffff0bf075824 */ /* 0x100fe200078e0206 */
[----:B------:R-:W-:Y:S01]  /*53a0*/  CS2R R148, SRZ ;  /* 0x0000000000947805 */ /* 0x000fe2000001ff00 */
[----:B------:R-:W-:Y:S01]  /*53b0*/  @P5 IMAD R5, R189, -0x10, R6 ;  /* 0xfffffff0bd055824 */ /* 0x000fe200078e0206 */
[----:B------:R-:W-:Y:S01]  /*53c0*/  CS2R R158, SRZ ;  /* 0x00000000009e7805 */ /* 0x000fe2000001ff00 */
[----:B------:R-:W-:Y:S01]  /*53d0*/  @P5 IMAD R4, R188, 0x10, R7 ;  /* 0x00000010bc045824 */ /* 0x000fe200078e0207 */
[----:B------:R-:W-:Y:S02]  /*53e0*/  CS2R R156, SRZ ;  /* 0x00000000009c7805 */ /* 0x000fe4000001ff00 */
[----:B------:R-:W-:Y:S02]  /*53f0*/  CS2R R154, SRZ ;  /* 0x00000000009a7805 */ /* 0x000fe4000001ff00 */
[----:B------:R-:W-:Y:S02]  /*5400*/  CS2R R152, SRZ ;  /* 0x0000000000987805 */ /* 0x000fe4000001ff00 */
[----:B------:R-:W-:Y:S02]  /*5410*/  CS2R R162, SRZ ;  /* 0x0000000000a27805 */ /* 0x000fe4000001ff00 */
[----:B------:R-:W-:Y:S01]  /*5420*/  CS2R R160, SRZ ;  /* 0x0000000000a07805 */ /* 0x000fe2000001ff00 */
[----:B------:R-:W-:Y:S06]  /*5430*/  @P1 BRA `(.L_x_88) ;  /* 0x00000000000c1947 */ /* 0x000fec0003800000 */
[----:B------:R-:W-:Y:S04]  /*5440*/  SHF.L.U32 R0, R180, 0x1f, RZ ;  /* 0x0000001fb4007819 */ /* 0x000fe800000006ff */
[----:B------:R-:W1:Y:S02]  /*5450*/  SYNCS.PHASECHK.TRANS64.TRYWAIT P1, [R3+URZ+0x30], R0 ;  /* 0x00003000030075a7 */ /* 0x000e6400080211ff */
[----:B-1----:R-:W-:Y:S05]  /*5460*/  @!P1 BRA `(.L_x_89) ;  /* 0x0000003400089947 */ /* 0x002fea0003800000 */
.L_x_88:
[----:B------:R-:W-:Y:S05]  /*5470*/  BSYNC B0 ;  /* 0x0000000000007941 */ /* 0x000fea0003800000 */
.L_x_87:
[----:B------:R-:W-:Y:S01]  /*5480*/  ISETP.NE.AND P1, PT, R209, RZ, PT ;  /* 0x000000ffd100720c */ /* 0x000fe20003f25270 */
[----:B-1----:R-:W-:Y:S02]  /*5490*/  VIADD R3, R3, 0x40 ;  /* 0x0000004003037836 */ /* 0x002fe40000000000 */
[----:B------:R-:W-:Y:S02]  /*54a0*/  IMAD.U32 R0, RZ, RZ, UR37 ;  /* 0x00000025ff007e24 */ /* 0x000fe4000f8e00ff */
[----:B------:R-:W-:Y:S03]  /*54b0*/  VIADD R181, R181, 0x1 ;  /* 0x00000001b5b57836 */ /* 0x000fe60000000000 */
[----:B------:R-:W-:Y:S05]  /*54c0*/  PRMT R0, R0, 0x654, R3 ;  /* 0x0000065400007816 */ /* 0x000fea0000000003 */
[----:B------:R1:W3:Y:S04]  /*54d0*/  @P1 LDS.128 R148, [R6] ;  /* 0x0000000006941984 */ /* 0x0002e80000000c00 */
[----:B------:R1:W1:Y:S04]  /*54e0*/  @P1 LDS.128 R156, [R5+0x20] ;  /* 0x00002000059c1984 */ /* 0x0002680000000c00 */
[----:B------:R1:W1:Y:S04]  /*54f0*/  @P1 LDS.128 R152, [R7+0x10] ;  /* 0x0000100007981984 */ /* 0x0002680000000c00 */
[----:B------:R1:W1:Y:S01]  /*5500*/  @P1 LDS.128 R160, [R4+0x10] ;  /* 0x0000100004a01984 */ /* 0x0002620000000c00 */
[C---:B------:R-:W-:Y:S01]  /*5510*/  ISETP.NE.AND P1, PT, R181.reuse, 0x2, PT ;  /* 0x00000002b500780c */ /* 0x040fe20003f25270 */
[----:B------:R-:W-:Y:S01]  /*5520*/  @!PT LDS RZ, [RZ] ;  /* 0x00000000fffff984 */ /* 0x000fe20000000800 */
[----:B------:R-:W-:Y:S01]  /*5530*/  @!PT LDS RZ, [RZ] ;  /* 0x00000000fffff984 */ /* 0x000fe20000000800 */
[----:B------:R-:W-:Y:S01]  /*5540*/  @!PT LDS RZ, [RZ] ;  /* 0x00000000fffff984 */ /* 0x000fe20000000800 */
[----:B------:R-:W-:Y:S01]  /*5550*/  @!PT LDS RZ, [RZ] ;  /* 0x00000000fffff984 */ /* 0x000fe20000000800 */
[----:B------:R5:W-:Y:S06]  /*5560*/  MEMBAR.ALL.CTA ;  /* 0x0000000000007992 */ /* 0x000bec0000008000 */
[----:B-----5:R-:W5:Y:S01]  /*5570*/  FENCE.VIEW.ASYNC.S ;  /* 0x00000000000073c6 */ /* 0x020f620000000000 */
[----:B------:R-:W-:Y:S02]  /*5580*/  SEL R3, RZ, 0x1, P1 ;  /* 0x00000001ff037807 */ /* 0x000fe40000800000 */
[----:B------:R-:W-:Y:S02]  /*5590*/  SEL R181, R181, RZ, P1 ;  /* 0x000000ffb5b57207 */ /* 0x000fe40000800000 */
[----:B------:R-:W-:Y:S01]  /*55a0*/  LOP3.LUT R180, R180, R3, RZ, 0x3c, !PT ;  /* 0x00000003b4b47212 */ /* 0x000fe200078e3cff */
[----:B-----5:R1:W-:Y:S06]  /*55b0*/  SYNCS.ARRIVE.TRANS64.RED.A1T0 RZ, [R0+URZ], RZ ;  /* 0x000000ff00ff79a7 */ /* 0x0203ec00081004ff */
.L_x_86:
[----:B------:R-:W-:Y:S05]  /*55c0*/  BSYNC B1 ;  /* 0x0000000000017941 */ /* 0x000fea0003800000 */
.L_x_85:
[----:B-1----:R-:W-:Y:S04]  /*55d0*/  SHF.R.U32.HI R0, RZ, 0x15, R80 ;  /* 0x00000015ff007819 */ /* 0x002fe80000011650 */
[----:B------:R-:W-:Y:S01]  /*55e0*/  LOP3.LUT P1, RZ, R0, 0x3, R173, 0x48, !PT ;  /* 0x0000000300ff7812 */ /* 0x000fe200078248ad */
[----:B------:R-:W-:Y:S01]  /*55f0*/  @!UPT UIADD3 URZ, UPT, UPT, URZ, URZ, URZ ;  /* 0x000000fffffff290 */ /* 0x000fe2000fffe0ff */
[----:B----4-:R-:W-:Y:S11]  /*5600*/  @P0 BRA `(.L_x_90) ;  /* 0x0000000000080947 */ /* 0x010ff60003800000 */
[----:B------:R-:W1:Y:S02]  /*5610*/  SYNCS.PHASECHK.TRANS64.TRYWAIT P0, [R207+URZ+0x80], R2 ;  /* 0x00008002cf0075a7 */ /* 0x000e6400080011ff */
[----:B-1----:R-:W-:Y:S05]  /*5620*/  @!P0 BRA `(.L_x_91) ;  /* 0x0000003000ac8947 */ /* 0x002fea0003800000 */
.L_x_90:
[----:B------:R-:W-:Y:S04]  /*5630*/  BSSY.RECONVERGENT B6, `(.L_x_92) ;  /* 0x0000012000067945 */ /* 0x000fe80003800200 */
[----:B------:R-:W-:Y:S05]  /*5640*/  @!P1 BRA `(.L_x_93) ;  /* 0x0000000000409947 */ /* 0x000fea0003800000 */
[----:B------:R-:W4:Y:S01]  /*5650*/  LDCU.64 UR8, c[0x4][0x70] ;  /* 0x01000e00ff0877ac */ /* 0x000f220008000a00 */
[----:B------:R-:W-:Y:S01]  /*5660*/  MOV R3, 0x0 ;  /* 0x0000000000037802 */ /* 0x000fe20000000f00 */
[----:B------:R-:W-:Y:S02]  /*5670*/  HFMA2 R12, -RZ, RZ, 0, 5.9604644775390625e-08 ;  /* 0x00000001ff0c7431 */ /* 0x000fe400000001ff */
[----:B------:R-:W-:Y:S02]  /*5680*/  IMAD.MOV.U32 R8, RZ, RZ, 0x192 ;  /* 0x00000192ff087424 */ /* 0x000fe400078e00ff */
[----:B------:R-:W-:Y:S01]  /*5690*/  IMAD.MOV.U32 R13, RZ, RZ, RZ ;  /* 0x000000ffff0d7224 */ /* 0x000fe200078e00ff */
[----:B------:R-:W5:Y:S01]  /*56a0*/  LDCU.64 UR6, c[0x4][0x78] ;  /* 0x01000f00ff0677ac */ /* 0x000f620008000a00 */
[----:B-1----:R-:W1:Y:S01]  /*56b0*/  LDC.64 R2, c[0x4][R3] ;  /* 0x0100000003027b82 */ /* 0x002e620000000a00 */
[----:B------:R-:W2:Y:S01]  /*56c0*/  LDCU.64 UR4, c[0x4][0x10] ;  /* 0x01000200ff0477ac */ /* 0x000ea20008000a00 */
[----:B----4-:R-:W-:Y:S01]  /*56d0*/  MOV R5, UR9 ;  /* 0x0000000900057c02 */ /* 0x010fe20008000f00 */
[----:B------:R-:W-:Y:S01]  /*56e0*/  IMAD.U32 R4, RZ, RZ, UR8 ;  /* 0x00000008ff047e24 */ /* 0x000fe2000f8e00ff */
[----:B-----5:R-:W-:Y:S01]  /*56f0*/  MOV R7, UR7 ;  /* 0x0000000700077c02 */ /* 0x020fe20008000f00 */
[----:B------:R-:W-:Y:S01]  /*5700*/  IMAD.U32 R6, RZ, RZ, UR6 ;  /* 0x00000006ff067e24 */ /* 0x000fe2000f8e00ff */
[----:B--2---:R-:W-:Y:S01]  /*5710*/  MOV R11, UR5 ;  /* 0x00000005000b7c02 */ /* 0x004fe20008000f00 */
[----:B------:R-:W-:Y:S02]  /*5720*/  IMAD.U32 R10, RZ, RZ, UR4 ;  /* 0x00000004ff0a7e24 */ /* 0x000fe4000f8e00ff */
[----:B------:R-:W-:Y:S07]  /*5730*/  LEPC R20, `(.L_x_93) ;  /* 0x000000001014794e */ /* 0x000fee0000000000 */
[----:B-1-3--:R-:W-:Y:S05]  /*5740*/  CALL.ABS.NOINC R2 ;  /* 0x0000000002007343 */ /* 0x00afea0003c00000 */
.L_x_93:
[----:B------:R-:W-:Y:S05]  /*5750*/  BSYNC.RECONVERGENT B6 ;  /* 0x0000000000067941 */ /* 0x000fea0003800200 */
.L_x_92:
[-C--:B---3--:R-:W-:Y:S01]  /*5760*/  F2FP.F16.E4M3.UNPACK_B R83, R148.reuse ;  /* 0x00000094ff53723e */ /* 0x088fe200020006ff */
[----:B------:R-:W-:Y:S05]  /*5770*/  WARPSYNC.ALL ;  /* 0x0000000000007948 */ /* 0x000fea0003800000 */
[----:B------:R-:W-:Y:S01]  /*5780*/  R2UR UR4, R80 ;  /* 0x00000000500472ca */ /* 0x000fe200000e0000 */
[--C-:B------:R-:W-:Y:S01]  /*5790*/  HADD2.F32 R82, -RZ, R83.reuse.H0_H0 ;  /* 0x20000053ff527230 */ /* 0x100fe20000004100 */
[----:B------:R-:W-:Y:S01]  /*57a0*/  F2FP.F16.E4M3.UNPACK_B R85, R148.H1 ;  /* 0x00000094ff55723e */ /* 0x000fe200030006ff */
[----:B------:R-:W-:Y:S01]  /*57b0*/  HADD2.F32 R83, -RZ, R83.H1_H1 ;  /* 0x30000053ff537230 */ /* 0x000fe20000004100 */
[-C--:B------:R-:W-:Y:S01]  /*57c0*/  F2FP.F16.E4M3.UNPACK_B R87, R149.reuse ;  /* 0x00000095ff57723e */ /* 0x080fe200020006ff */
[----:B------:R-:W-:Y:S01]  /*57d0*/  BSSY.RECONVERGENT B0, `(.L_x_94) ;  /* 0x000011d000007945 */ /* 0x000fe20003800200 */
[----:B------:R-:W-:Y:S01]  /*57e0*/  F2FP.F16.E4M3.UNPACK_B R89, R149.H1 ;  /* 0x00000095ff59723e */ /* 0x000fe200030006ff */
[----:B------:R-:W-:Y:S01]  /*57f0*/  HADD2.F32 R84, -RZ, R85.H0_H0 ;  /* 0x20000055ff547230 */ /* 0x000fe20000004100 */
[-C--:B------:R-:W-:Y:S01]  /*5800*/  F2FP.F16.E4M3.UNPACK_B R91, R150.reuse ;  /* 0x00000096ff5b723e */ /* 0x080fe200020006ff */
[----:B------:R-:W-:Y:S01]  /*5810*/  HADD2.F32 R88, -RZ, R87.H1_H1 ;  /* 0x30000057ff587230 */ /* 0x000fe20000004100 */
[----:B------:R-:W-:Y:S01]  /*5820*/  F2FP.F16.E4M3.UNPACK_B R93, R150.H1 ;  /* 0x00000096ff5d723e */ /* 0x000fe200030006ff */
[----:B------:R-:W-:Y:S01]  /*5830*/  HADD2.F32 R86, -RZ, R85.H1_H1 ;  /* 0x30000055ff567230 */ /* 0x000fe20000004100 */
[-C--:B------:R-:W-:Y:S01]  /*5840*/  F2FP.F16.E4M3.UNPACK_B R95, R151.reuse ;  /* 0x00000097ff5f723e */ /* 0x080fe200020006ff */
[----:B------:R-:W2:Y:S01]  /*5850*/  LDTM.x64 R4, tmem[UR4] ;  /* 0x00000004000479ee */ /* 0x000ea20008340000 */
[----:B------:R-:W-:Y:S01]  /*5860*/  F2FP.F16.E4M3.UNPACK_B R97, R151.H1 ;  /* 0x00000097ff61723e */ /* 0x000fe200030006ff */
[----:B------:R-:W-:Y:S01]  /*5870*/  HADD2.F32 R85, -RZ, R87.H0_H0 ;  /* 0x20000057ff557230 */ /* 0x000fe20000004100 */
[-C--:B------:R-:W-:Y:S01]  /*5880*/  F2FP.F16.E4M3.UNPACK_B R99, R152.reuse ;  /* 0x00000098ff63723e */ /* 0x080fe200020006ff */
[----:B------:R-:W-:Y:S01]  /*5890*/  HADD2.F32 R87, -RZ, R89.H0_H0 ;  /* 0x20000059ff577230 */ /* 0x000fe20000004100 */
[----:B------:R-:W-:Y:S01]  /*58a0*/  F2FP.F16.E4M3.UNPACK_B R101, R152.H1 ;  /* 0x00000098ff65723e */ /* 0x000fe200030006ff */
[----:B------:R-:W-:Y:S01]  /*58b0*/  HADD2.F32 R92, -RZ, R91.H1_H1 ;  /* 0x3000005bff5c7230 */ /* 0x000fe20000004100 */
[----:B------:R-:W-:Y:S01]  /*58c0*/  ISETP.NE.AND P6, PT, R184, RZ, PT ;  /* 0x000000ffb800720c */ /* 0x000fe20003fc5270 */
[----:B------:R-:W-:Y:S01]  /*58d0*/  HADD2.F32 R96, -RZ, R95.H1_H1 ;  /* 0x3000005fff607230 */ /* 0x000fe20000004100 */
[----:B------:R-:W-:Y:S01]  /*58e0*/  SHF.L.U32 R211, R176, 0x4, RZ ;  /* 0x00000004b0d37819 */ /* 0x000fe200000006ff */
[----:B------:R-:W-:Y:S01]  /*58f0*/  HADD2.F32 R100, -RZ, R99.H1_H1 ;  /* 0x30000063ff647230 */ /* 0x000fe20000004100 */
[----:B------:R-:W-:Y:S01]  /*5900*/  SHF.L.U32 R219, R175, 0x4, RZ ;  /* 0x00000004afdb7819 */ /* 0x000fe200000006ff */
[----:B------:R-:W-:Y:S01]  /*5910*/  HADD2.F32 R90, -RZ, R89.H1_H1 ;  /* 0x30000059ff5a7230 */ /* 0x000fe20000004100 */
[C---:B------:R-:W-:Y:S01]  /*5920*/  IADD3 R204, PT, PT, R190.reuse, R211, RZ ;  /* 0x000000d3becc7210 */ /* 0x040fe20007ffe0ff */
[----:B------:R-:W-:Y:S01]  /*5930*/  HADD2.F32 R89, -RZ, R91.H0_H0 ;  /* 0x2000005bff597230 */ /* 0x000fe20000004100 */
[----:B------:R-:W-:Y:S01]  /*5940*/  IADD3 R206, PT, PT, R190, R219, RZ ;  /* 0x000000dbbece7210 */ /* 0x000fe20007ffe0ff */
[--C-:B------:R-:W-:Y:S01]  /*5950*/  HADD2.F32 R91, -RZ, R93.reuse.H0_H0 ;  /* 0x2000005dff5b7230 */ /* 0x100fe20000004100 */
[----:B------:R-:W-:Y:S01]  /*5960*/  SHF.L.U32 R217, R188, 0x4, RZ ;  /* 0x00000004bcd97819 */ /* 0x000fe200000006ff */
[----:B------:R-:W-:Y:S01]  /*5970*/  HADD2.F32 R94, -RZ, R93.H1_H1 ;  /* 0x3000005dff5e7230 */ /* 0x000fe20000004100 */
[-C--:B------:R-:W-:Y:S01]  /*5980*/  F2FP.F16.E4M3.UNPACK_B R103, R153.reuse ;  /* 0x00000099ff67723e */ /* 0x080fe200020006ff */
[----:B------:R-:W-:Y:S01]  /*5990*/  HADD2.F32 R93, -RZ, R95.H0_H0 ;  /* 0x2000005fff5d7230 */ /* 0x000fe20000004100 */
[----:B------:R-:W-:Y:S01]  /*59a0*/  IADD3 R205, PT, PT, R217, R204, RZ ;  /* 0x000000ccd9cd7210 */ /* 0x000fe20007ffe0ff */
[----:B------:R-:W-:Y:S01]  /*59b0*/  HADD2.F32 R95, -RZ, R97.H0_H0 ;  /* 0x20000061ff5f7230 */ /* 0x000fe20000004100 */
[----:B------:R-:W-:Y:S01]  /*59c0*/  F2FP.F16.E4M3.UNPACK_B R105, R153.H1 ;  /* 0x00000099ff69723e */ /* 0x000fe200030006ff */
[C---:B--2---:R-:W-:Y:S01]  /*59d0*/  FMUL R0, R78.reuse, R4 ;  /* 0x000000044e007220 */ /* 0x044fe20000400000 */
[C---:B-1----:R-:W-:Y:S01]  /*59e0*/  FMUL R2, R78.reuse, R5 ;  /* 0x000000054e027220 */ /* 0x042fe20000400000 */
[C---:B------:R-:W-:Y:S01]  /*59f0*/  FMUL R4, R78.reuse, R8 ;  /* 0x000000084e047220 */ /* 0x040fe20000400000 */
[C---:B------:R-:W-:Y:S01]  /*5a00*/  FMUL R5, R78.reuse, R9 ;  /* 0x000000094e057220 */ /* 0x040fe20000400000 */
[C---:B------:R-:W-:Y:S01]  /*5a10*/  FFMA R0, R81.reuse, R82, R0 ;  /* 0x0000005251007223 */ /* 0x040fe20000000000 */
[C---:B------:R-:W-:Y:S01]  /*5a20*/  FFMA R2, R81.reuse, R83, R2 ;  /* 0x0000005351027223 */ /* 0x040fe20000000002 */
[C---:B------:R-:W-:Y:S01]  /*5a30*/  FMUL R8, R78.reuse, R12 ;  /* 0x0000000c4e087220 */ /* 0x040fe20000400000 */
[C---:B------:R-:W-:Y:S01]  /*5a40*/  FMUL R9, R78.reuse, R13 ;  /* 0x0000000d4e097220 */ /* 0x040fe20000400000 */
[C---:B------:R-:W-:Y:S01]  /*5a50*/  FMUL R12, R78.reuse, R16 ;  /* 0x000000104e0c7220 */ /* 0x040fe20000400000 */
[C---:B------:R-:W-:Y:S01]  /*5a60*/  FMUL R13, R78.reuse, R17 ;  /* 0x000000114e0d7220 */ /* 0x040fe20000400000 */
[C---:B------:R-:W-:Y:S01]  /*5a70*/  FMUL R16, R78.reuse, R20 ;  /* 0x000000144e107220 */ /* 0x040fe20000400000 */
[C---:B------:R-:W-:Y:S01]  /*5a80*/  FMUL R17, R78.reuse, R21 ;  /* 0x000000154e117220 */ /* 0x040fe20000400000 */
[----:B------:R-:W-:Y:S02]  /*5a90*/  HADD2.F32 R104, -RZ, R103.H1_H1 ;  /* 0x30000067ff687230 */ /* 0x000fe40000004100 */
[C---:B------:R-:W-:Y:S01]  /*5aa0*/  FMUL R20, R78.reuse, R24 ;  /* 0x000000184e147220 */ /* 0x040fe20000400000 */
[C---:B------:R-:W-:Y:S01]  /*5ab0*/  FMUL R21, R78.reuse, R25 ;  /* 0x000000194e157220 */ /* 0x040fe20000400000 */
[C---:B------:R-:W-:Y:S01]  /*5ac0*/  FMUL R24, R78.reuse, R28 ;  /* 0x0000001c4e187220 */ /* 0x040fe20000400000 */
[C---:B------:R-:W-:Y:S01]  /*5ad0*/  FMUL R25, R78.reuse, R29 ;  /* 0x0000001d4e197220 */ /* 0x040fe20000400000 */
[C---:B------:R-:W-:Y:S01]  /*5ae0*/  FMUL R28, R78.reuse, R32 ;  /* 0x000000204e1c7220 */ /* 0x040fe20000400000 */
[C---:B------:R-:W-:Y:S01]  /*5af0*/  FMUL R29, R78.reuse, R33 ;  /* 0x000000214e1d7220 */ /* 0x040fe20000400000 */
[C---:B------:R-:W-:Y:S01]  /*5b00*/  FMUL R32, R78.reuse, R36 ;  /* 0x000000244e207220 */ /* 0x040fe20000400000 */
[----:B------:R-:W-:Y:S01]  /*5b10*/  F2FP.F16.E4M3.UNPACK_B R107, R154 ;  /* 0x0000009aff6b723e */ /* 0x000fe200020006ff */
[C---:B------:R-:W-:Y:S01]  /*5b20*/  FMUL R33, R78.reuse, R37 ;  /* 0x000000254e217220 */ /* 0x040fe20000400000 */
[C---:B------:R-:W-:Y:S01]  /*5b30*/  FMUL R36, R78.reuse, R40 ;  /* 0x000000284e247220 */ /* 0x040fe20000400000 */
[----:B------:R-:W-:Y:S01]  /*5b40*/  F2FP.F16.E4M3.UNPACK_B R109, R154.H1 ;  /* 0x0000009aff6d723e */ /* 0x000fe200030006ff */
[C---:B------:R-:W-:Y:S01]  /*5b50*/  FMUL R37, R78.reuse, R41 ;  /* 0x000000294e257220 */ /* 0x040fe20000400000 */
[----:B------:R-:W-:Y:S02]  /*5b60*/  HADD2.F32 R108, -RZ, R107.H1_H1 ;  /* 0x3000006bff6c7230 */ /* 0x000fe40000004100 */
        /* <DEDUP_REMOVED lines=26> */
[C---:B------:R-:W-:Y:S01]  /*5d10*/  FFMA R3, R81.reuse, R84, R3 ;  /* 0x0000005451037223 */ /* 0x040fe20000000003 */
[C---:B------:R-:W-:Y:S01]  /*5d20*/  FFMA R7, R81.reuse, R86, R7 ;  /* 0x0000005651077223 */ /* 0x040fe20000000007 */
[----:B------:R-:W-:Y:S01]  /*5d30*/  F2FP.F16.E4M3.UNPACK_B R127, R159 ;  /* 0x0000009fff7f723e */ /* 0x000fe200020006ff */
[C---:B------:R-:W-:Y:S01]  /*5d40*/  FFMA R4, R81.reuse, R85, R4 ;  /* 0x0000005551047223 */ /* 0x040fe20000000004 */
[C---:B------:R-:W-:Y:S01]  /*5d50*/  FFMA R5, R81.reuse, R88, R5 ;  /* 0x0000005851057223 */ /* 0x040fe20000000005 */
[----:B------:R-:W-:Y:S01]  /*5d60*/  F2FP.F16.E4M3.UNPACK_B R129, R159.H1 ;  /* 0x0000009fff81723e */ /* 0x000fe200030006ff */
[----:B------:R-:W-:Y:S01]  /*5d70*/  FFMA R6, R81, R87, R6 ;  /* 0x0000005751067223 */ /* 0x000fe20000000006 */
[----:B------:R-:W-:Y:S01]  /*5d80*/  F2FP.SATFINITE.E4M3.F32.PACK_AB_MERGE_C R185, R7, R3, RZ ;  /* 0x0000000307b9723e */ /* 0x000fe200048070ff */
[----:B------:R-:W-:Y:S02]  /*5d90*/  HADD2.F32 R124, -RZ, R123.H1_H1 ;  /* 0x3000007bff7c7230 */ /* 0x000fe40000004100 */
[----:B------:R-:W-:Y:S01]  /*5da0*/  FMUL R11, R78, R11 ;  /* 0x0000000b4e0b7220 */ /* 0x000fe20000400000 */
[----:B------:R-:W-:Y:S01]  /*5db0*/  HADD2.F32 R128, -RZ, R127.H1_H1 ;  /* 0x3000007fff807230 */ /* 0x000fe20000004100 */
[----:B------:R-:W-:Y:S01]  /*5dc0*/  F2FP.SATFINITE.E4M3.F32.PACK_AB_MERGE_C R184, R2, R0, R185 ;  /* 0x0000000002b8723e */ /* 0x000fe200048070b9 */
[C---:B------:R-:W-:Y:S01]  /*5dd0*/  FMUL R10, R78.reuse, R14 ;  /* 0x0000000e4e0a7220 */ /* 0x040fe20000400000 */
[C---:B------:R-:W-:Y:S01]  /*5de0*/  FFMA R11, R81.reuse, R90, R11 ;  /* 0x0000005a510b7223 */ /* 0x040fe2000000000b */
[C---:B------:R-:W-:Y:S01]  /*5df0*/  FFMA R8, R81.reuse, R89, R8 ;  /* 0x0000005951087223 */ /* 0x040fe20000000008 */
[----:B------:R-:W-:Y:S01]  /*5e00*/  FFMA R9, R81, R92, R9 ;  /* 0x0000005c51097223 */ /* 0x000fe20000000009 */
[----:B------:R-:W-:Y:S01]  /*5e10*/  F2FP.F16.E4M3.UNPACK_B R131, R160 ;  /* 0x000000a0ff83723e */ /* 0x000fe200020006ff */
[----:B------:R-:W-:Y:S01]  /*5e20*/  HADD2.F32 R98, -RZ, R97.H1_H1 ;  /* 0x30000061ff627230 */ /* 0x000fe20000004100 */
[----:B------:R-:W-:Y:S01]  /*5e30*/  F2FP.SATFINITE.E4M3.F32.PACK_AB_MERGE_C R186, R11, R6, RZ ;  /* 0x000000060bba723e */ /* 0x000fe200048070ff */
[----:B------:R-:W-:Y:S01]  /*5e40*/  FFMA R10, R81, R91, R10 ;  /* 0x0000005b510a7223 */ /* 0x000fe2000000000a */
[----:B------:R-:W-:Y:S02]  /*5e50*/  HADD2.F32 R97, -RZ, R99.H0_H0 ;  /* 0x20000063ff617230 */ /* 0x000fe40000004100 */
[C---:B------:R-:W-:Y:S01]  /*5e60*/  FMUL R15, R78.reuse, R15 ;  /* 0x0000000f4e0f7220 */ /* 0x040fe20000400000 */
[----:B------:R-:W-:Y:S01]  /*5e70*/  F2FP.SATFINITE.E4M3.F32.PACK_AB_MERGE_C R185, R5, R4, R186 ;  /* 0x0000000405b9723e */ /* 0x000fe200048070ba */
[----:B------:R-:W-:Y:S02]  /*5e80*/  HADD2.F32 R132, -RZ, R131.H1_H1 ;  /* 0x30000083ff847230 */ /* 0x000fe40000004100 */
[C---:B------:R-:W-:Y:S01]  /*5e90*/  FMUL R14, R78.reuse, R18 ;  /* 0x000000124e0e7220 */ /* 0x040fe20000400000 */
[C---:B------:R-:W-:Y:S01]  /*5ea0*/  FFMA R15, R81.reuse, R94, R15 ;  /* 0x0000005e510f7223 */ /* 0x040fe2000000000f */
[C---:B------:R-:W-:Y:S01]  /*5eb0*/  FFMA R12, R81.reuse, R93, R12 ;  /* 0x0000005d510c7223 */ /* 0x040fe2000000000c */
[----:B------:R-:W-:Y:S01]  /*5ec0*/  FFMA R13, R81, R96, R13 ;  /* 0x00000060510d7223 */ /* 0x000fe2000000000d */
[----:B------:R-:W-:Y:S01]  /*5ed0*/  F2FP.F16.E4M3.UNPACK_B R133, R160.H1 ;  /* 0x000000a0ff85723e */ /* 0x000fe200030006ff */
[--C-:B------:R-:W-:Y:S01]  /*5ee0*/  HADD2.F32 R99, -RZ, R101.reuse.H0_H0 ;  /* 0x20000065ff637230 */ /* 0x100fe20000004100 */
[----:B------:R-:W-:Y:S01]  /*5ef0*/  F2FP.SATFINITE.E4M3.F32.PACK_AB_MERGE_C R186, R15, R10, RZ ;  /* 0x0000000a0fba723e */ /* 0x000fe200048070ff */
[----:B------:R-:W-:Y:S01]  /*5f00*/  FFMA R14, R81, R95, R14 ;  /* 0x0000005f510e7223 */ /* 0x000fe2000000000e */
[C---:B------:R-:W-:Y:S01]  /*5f10*/  FMUL R19, R78.reuse, R19 ;  /* 0x000000134e137220 */ /* 0x040fe20000400000 */
[----:B------:R-:W-:Y:S01]  /*5f20*/  HADD2.F32 R102, -RZ, R101.H1_H1 ;  /* 0x30000065ff667230 */ /* 0x000fe20000004100 */
[----:B------:R-:W-:Y:S01]  /*5f30*/  F2FP.SATFINITE.E4M3.F32.PACK_AB_MERGE_C R186, R9, R8, R186 ;  /* 0x0000000809ba723e */ /* 0x000fe200048070ba */
[----:B------:R-:W-:Y:S02]  /*5f40*/  HADD2.F32 R101, -RZ, R103.H0_H0 ;  /* 0x20000067ff657230 */ /* 0x000fe40000004100 */
[C---:B------:R-:W-:Y:S01]  /*5f50*/  FFMA R19, R81.reuse, R98, R19 ;  /* 0x0000006251137223 */ /* 0x040fe20000000013 */
[C---:B------:R-:W-:Y:S01]  /*5f60*/  FFMA R16, R81.reuse, R97, R16 ;  /* 0x0000006151107223 */ /* 0x040fe20000000010 */
[----:B------:R-:W-:Y:S01]  /*5f70*/  FFMA R17, R81, R100, R17 ;  /* 0x0000006451117223 */ /* 0x000fe20000000011 */
[C---:B------:R-:W-:Y:S01]  /*5f80*/  FMUL R18, R78.reuse, R22 ;  /* 0x000000164e127220 */ /* 0x040fe20000400000 */
[----:B------:R-:W-:Y:S01]  /*5f90*/  F2FP.F16.E4M3.UNPACK_B R135, R161 ;  /* 0x000000a1ff87723e */ /* 0x000fe200020006ff */
        /* <DEDUP_REMOVED lines=10> */
[----:B------:R1:W-:Y:S01]  /*6040*/  STS.128 [R172+UR49+0x4200], R184 ;  /* 0x004200b8ac007988 */ /* 0x0003e20008000c31 */
[----:B------:R-:W-:Y:S01]  /*6050*/  HADD2.F32 R136, -RZ, R135.H1_H1 ;  /* 0x30000087ff887230 */ /* 0x000fe20000004100 */
[----:B------:R-:W-:Y:S01]  /*6060*/  F2FP.SATFINITE.E4M3.F32.PACK_AB_MERGE_C R196, R23, R18, RZ ;  /* 0x0000001217c4723e */ /* 0x000fe200048070ff */
[C---:B------:R-:W-:Y:S01]  /*6070*/  FMUL R22, R78.reuse, R26 ;  /* 0x0000001a4e167220 */ /* 0x040fe20000400000 */
[C---:B------:R-:W-:Y:S01]  /*6080*/  FMUL R27, R78.reuse, R27 ;  /* 0x0000001b4e1b7220 */ /* 0x040fe20000400000 */
[--C-:B------:R-:W-:Y:S01]  /*6090*/  HADD2.F32 R107, -RZ, R109.reuse.H0_H0 ;  /* 0x2000006dff6b7230 */ /* 0x100fe20000004100 */
[----:B------:R-:W-:Y:S01]  /*60a0*/  F2FP.SATFINITE.E4M3.F32.PACK_AB_MERGE_C R196, R17, R16, R196 ;  /* 0x0000001011c4723e */ /* 0x000fe200048070c4 */
[C---:B------:R-:W-:Y:S01]  /*60b0*/  FFMA R22, R81.reuse, R103, R22 ;  /* 0x0000006751167223 */ /* 0x040fe20000000016 */
[C---:B------:R-:W-:Y:S01]  /*60c0*/  FFMA R27, R81.reuse, R106, R27 ;  /* 0x0000006a511b7223 */ /* 0x040fe2000000001b */
[C---:B------:R-:W-:Y:S01]  /*60d0*/  FFMA R24, R81.reuse, R105, R24 ;  /* 0x0000006951187223 */ /* 0x040fe20000000018 */
[----:B------:R-:W-:Y:S01]  /*60e0*/  F2FP.F16.E4M3.UNPACK_B R137, R161.H1 ;  /* 0x000000a1ff89723e */ /* 0x000fe200030006ff */
[----:B------:R-:W-:Y:S02]  /*60f0*/  HADD2.F32 R110, -RZ, R109.H1_H1 ;  /* 0x3000006dff6e7230 */ /* 0x000fe40000004100 */
[----:B------:R-:W-:Y:S01]  /*6100*/  FFMA R25, R81, R108, R25 ;  /* 0x0000006c51197223 */ /* 0x000fe20000000019 */
[----:B------:R-:W-:Y:S01]  /*6110*/  F2FP.SATFINITE.E4M3.F32.PACK_AB_MERGE_C R197, R27, R22, RZ ;  /* 0x000000161bc5723e */ /* 0x000fe200048070ff */
[----:B------:R-:W-:Y:S02]  /*6120*/  HADD2.F32 R109, -RZ, R111.H0_H0 ;  /* 0x2000006fff6d7230 */ /* 0x000fe40000004100 */
[C---:B------:R-:W-:Y:S01]  /*6130*/  FMUL R26, R78.reuse, R30 ;  /* 0x0000001e4e1a7220 */ /* 0x040fe20000400000 */
[C---:B------:R-:W-:Y:S01]  /*6140*/  FMUL R31, R78.reuse, R31 ;  /* 0x0000001f4e1f7220 */ /* 0x040fe20000400000 */
[--C-:B------:R-:W-:Y:S01]  /*6150*/  HADD2.F32 R111, -RZ, R113.reuse.H0_H0 ;  /* 0x20000071ff6f7230 */ /* 0x100fe20000004100 */
[----:B------:R-:W-:Y:S01]  /*6160*/  F2FP.SATFINITE.E4M3.F32.PACK_AB_MERGE_C R197, R21, R20, R197 ;  /* 0x0000001415c5723e */ /* 0x000fe200048070c5 */
[C---:B------:R-:W-:Y:S01]  /*6170*/  FFMA R26, R81.reuse, R107, R26 ;  /* 0x0000006b511a7223 */ /* 0x040fe2000000001a */
[C---:B------:R-:W-:Y:S01]  /*6180*/  FFMA R31, R81.reuse, R110, R31 ;  /* 0x0000006e511f7223 */ /* 0x040fe2000000001f */
[C---:B------:R-:W-:Y:S01]  /*6190*/  FFMA R28, R81.reuse, R109, R28 ;  /* 0x0000006d511c7223 */ /* 0x040fe2000000001c */
[----:B------:R-:W-:Y:S01]  /*61a0*/  F2FP.F16.E4M3.UNPACK_B R139, R162 ;  /* 0x000000a2ff8b723e */ /* 0x000fe200020006ff */
[----:B------:R-:W-:Y:S02]  /*61b0*/  HADD2.F32 R114, -RZ, R113.H1_H1 ;  /* 0x30000071ff727230 */ /* 0x000fe40000004100 */
[----:B------:R-:W-:Y:S01]  /*61c0*/  FFMA R29, R81, R112, R29 ;  /* 0x00000070511d7223 */ /* 0x000fe2000000001d */
[----:B------:R-:W-:Y:S01]  /*61d0*/  F2FP.SATFINITE.E4M3.F32.PACK_AB_MERGE_C R198, R31, R26, RZ ;  /* 0x0000001a1fc6723e */ /* 0x000fe200048070ff */
[----:B------:R-:W-:Y:S02]  /*61e0*/  HADD2.F32 R113, -RZ, R115.H0_H0 ;  /* 0x20000073ff717230 */ /* 0x000fe40000004100 */
[C---:B------:R-:W-:Y:S01]  /*61f0*/  FMUL R30, R78.reuse, R34 ;  /* 0x000000224e1e7220 */ /* 0x040fe20000400000 */
[----:B------:R-:W-:Y:S01]  /*6200*/  HADD2.F32 R140, -RZ, R139.H1_H1 ;  /* 0x3000008bff8c7230 */ /* 0x000fe20000004100 */
[----:B------:R-:W-:Y:S01]  /*6210*/  F2FP.SATFINITE.E4M3.F32.PACK_AB_MERGE_C R198, R25, R24, R198 ;  /* 0x0000001819c6723e */ /* 0x000fe200048070c6 */
[C---:B------:R-:W-:Y:S01]  /*6220*/  FMUL R35, R78.reuse, R35 ;  /* 0x000000234e237220 */ /* 0x040fe20000400000 */
[--C-:B------:R-:W-:Y:S02]  /*6230*/  HADD2.F32 R115, -RZ, R117.reuse.H0_H0 ;  /* 0x20000075ff737230 */ /* 0x100fe40000004100 */
[C---:B------:R-:W-:Y:S01]  /*6240*/  FFMA R30, R81.reuse, R111, R30 ;  /* 0x0000006f511e7223 */ /* 0x040fe2000000001e */
[----:B------:R-:W-:Y:S02]  /*6250*/  HADD2.F32 R118, -RZ, R117.H1_H1 ;  /* 0x30000075ff767230 */ /* 0x000fe40000004100 */
[C---:B------:R-:W-:Y:S01]  /*6260*/  FFMA R35, R81.reuse, R114, R35 ;  /* 0x0000007251237223 */ /* 0x040fe20000000023 */
[C---:B------:R-:W-:Y:S01]  /*6270*/  FFMA R32, R81.reuse, R113, R32 ;  /* 0x0000007151207223 */ /* 0x040fe20000000020 */
[----:B------:R-:W-:Y:S01]  /*6280*/  F2FP.F16.E4M3.UNPACK_B R141, R162.H1 ;  /* 0x000000a2ff8d723e */ /* 0x000fe200030006ff */
[----:B------:R-:W-:Y:S01]  /*6290*/  FFMA R33, R81, R116, R33 ;  /* 0x0000007451217223 */ /* 0x000fe20000000021 */
[----:B------:R-:W-:Y:S01]  /*62a0*/  HADD2.F32 R117, -RZ, R119.H0_H0 ;  /* 0x20000077ff757230 */ /* 0x000fe20000004100 */
        /* <DEDUP_REMOVED lines=9> */
[----:B------:R1:W-:Y:S01]  /*6340*/  STS.128 [R204+0x4010], R196 ;  /* 0x004010c4cc007388 */ /* 0x0003e20000000c00 */
[----:B------:R-:W-:Y:S01]  /*6350*/  FFMA R37, R81, R120, R37 ;  /* 0x0000007851257223 */ /* 0x000fe20000000025 */
[----:B------:R-:W-:Y:S01]  /*6360*/  F2FP.SATFINITE.E4M3.F32.PACK_AB_MERGE_C R200, R39, R34, RZ ;  /* 0x0000002227c8723e */ /* 0x000fe200048070ff */
[----:B------:R-:W-:Y:S02]  /*6370*/  HADD2.F32 R122, -RZ, R121.H1_H1 ;  /* 0x30000079ff7a7230 */ /* 0x000fe40000004100 */
[C---:B------:R-:W-:Y:S01]  /*6380*/  FMUL R38, R78.reuse, R42 ;  /* 0x0000002a4e267220 */ /* 0x040fe20000400000 */
[----:B------:R-:W-:Y:S01]  /*6390*/  HADD2.F32 R121, -RZ, R123.H0_H0 ;  /* 0x2000007bff797230 */ /* 0x000fe20000004100 */
[----:B------:R-:W-:Y:S01]  /*63a0*/  F2FP.SATFINITE.E4M3.F32.PACK_AB_MERGE_C R200, R33, R32, R200 ;  /* 0x0000002021c8723e */ /* 0x000fe200048070c8 */
[----:B------:R-:W-:Y:S02]  /*63b0*/  HADD2.F32 R144, -RZ, R143.H1_H1 ;  /* 0x3000008fff907230 */ /* 0x000fe40000004100 */
[C---:B------:R-:W-:Y:S01]  /*63c0*/  FFMA R38, R81.reuse, R119, R38 ;  /* 0x0000007751267223 */ /* 0x040fe20000000026 */
[C---:B------:R-:W-:Y:S01]  /*63d0*/  FMUL R43, R78.reuse, R43 ;  /* 0x0000002b4e2b7220 */ /* 0x040fe20000400000 */
[--C-:B------:R-:W-:Y:S02]  /*63e0*/  HADD2.F32 R123, -RZ, R125.reuse.H0_H0 ;  /* 0x2000007dff7b7230 */ /* 0x100fe40000004100 */
[C---:B------:R-:W-:Y:S01]  /*63f0*/  FMUL R42, R78.reuse, R46 ;  /* 0x0000002e4e2a7220 */ /* 0x040fe20000400000 */
[----:B------:R-:W-:Y:S02]  /*6400*/  HADD2.F32 R126, -RZ, R125.H1_H1 ;  /* 0x3000007dff7e7230 */ /* 0x000fe40000004100 */
[C---:B------:R-:W-:Y:S01]  /*6410*/  FFMA R43, R81.reuse, R122, R43 ;  /* 0x0000007a512b7223 */ /* 0x040fe2000000002b */
[----:B------:R-:W-:Y:S01]  /*6420*/  F2FP.F16.E4M3.UNPACK_B R145, R163.H1 ;  /* 0x000000a3ff91723e */ /* 0x000fe200030006ff */
[C---:B------:R-:W-:Y:S01]  /*6430*/  FFMA R40, R81.reuse, R121, R40 ;  /* 0x0000007951287223 */ /* 0x040fe20000000028 */
[----:B------:R-:W-:Y:S01]  /*6440*/  FFMA R41, R81, R124, R41 ;  /* 0x0000007c51297223 */ /* 0x000fe20000000029 */
[----:B------:R-:W-:Y:S01]  /*6450*/  ISETP.NE.AND P0, PT, R193, RZ, PT ;  /* 0x000000ffc100720c */ /* 0x000fe20003f05270 */
[----:B------:R-:W-:Y:S01]  /*6460*/  HADD2.F32 R125, -RZ, R127.H0_H0 ;  /* 0x2000007fff7d7230 */ /* 0x000fe20000004100 */
[----:B------:R-:W-:Y:S01]  /*6470*/  F2FP.SATFINITE.E4M3.F32.PACK_AB_MERGE_C R201, R43, R38, RZ ;  /* 0x000000262bc9723e */ /* 0x000fe200048070ff */
[----:B------:R-:W-:Y:S01]  /*6480*/  FFMA R42, R81, R123, R42 ;  /* 0x0000007b512a7223 */ /* 0x000fe2000000002a */
[C---:B------:R-:W-:Y:S01]  /*6490*/  FMUL R47, R78.reuse, R47 ;  /* 0x0000002f4e2f7220 */ /* 0x040fe20000400000 */
[--C-:B------:R-:W-:Y:S01]  /*64a0*/  HADD2.F32 R127, -RZ, R129.reuse.H0_H0 ;  /* 0x20000081ff7f7230 */ /* 0x100fe20000004100 */
[----:B------:R-:W-:Y:S01]  /*64b0*/  F2FP.SATFINITE.E4M3.F32.PACK_AB_MERGE_C R201, R37, R36, R201 ;  /* 0x0000002425c9723e */ /* 0x000fe200048070c9 */
[----:B------:R-:W-:Y:S02]  /*64c0*/  HADD2.F32 R130, -RZ, R129.H1_H1 ;  /* 0x30000081ff827230 */ /* 0x000fe40000004100 */
[C---:B------:R-:W-:Y:S01]  /*64d0*/  FFMA R47, R81.reuse, R126, R47 ;  /* 0x0000007e512f7223 */ /* 0x040fe2000000002f */
[C---:B------:R-:W-:Y:S01]  /*64e0*/  FFMA R44, R81.reuse, R125, R44 ;  /* 0x0000007d512c7223 */ /* 0x040fe2000000002c */
[C---:B------:R-:W-:Y:S01]  /*64f0*/  FFMA R45, R81.reuse, R128, R45 ;  /* 0x00000080512d7223 */ /* 0x040fe2000000002d */
[----:B------:R-:W-:Y:S02]  /*6500*/  HADD2.F32 R129, -RZ, R131.H0_H0 ;  /* 0x20000083ff817230 */ /* 0x000fe40000004100 */
[C---:B------:R-:W-:Y:S01]  /*6510*/  FMUL R46, R78.reuse, R50 ;  /* 0x000000324e2e7220 */ /* 0x040fe20000400000 */
[C---:B------:R-:W-:Y:S01]  /*6520*/  FMUL R51, R78.reuse, R51 ;  /* 0x000000334e337220 */ /* 0x040fe20000400000 */
[--C-:B------:R-:W-:Y:S02]  /*6530*/  HADD2.F32 R131, -RZ, R133.reuse.H0_H0 ;  /* 0x20000085ff837230 */ /* 0x100fe40000004100 */
[C---:B------:R-:W-:Y:S01]  /*6540*/  FMUL R50, R78.reuse, R54 ;  /* 0x000000364e327220 */ /* 0x040fe20000400000 */
[C---:B------:R-:W-:Y:S01]  /*6550*/  FFMA R46, R81.reuse, R127, R46 ;  /* 0x0000007f512e7223 */ /* 0x040fe2000000002e */
[----:B------:R-:W-:Y:S02]  /*6560*/  HADD2.F32 R134, -RZ, R133.H1_H1 ;  /* 0x30000085ff867230 */ /* 0x000fe40000004100 */
[C---:B------:R-:W-:Y:S01]  /*6570*/  FFMA R51, R81.reuse, R130, R51 ;  /* 0x0000008251337223 */ /* 0x040fe20000000033 */
[----:B------:R-:W-:Y:S02]  /*6580*/  HADD2.F32 R133, -RZ, R135.H0_H0 ;  /* 0x20000087ff857230 */ /* 0x000fe40000004100 */
[C---:B------:R-:W-:Y:S01]  /*6590*/  FMUL R55, R78.reuse, R55 ;  /* 0x000000374e377220 */ /* 0x040fe20000400000 */
[C---:B------:R-:W-:Y:S01]  /*65a0*/  FFMA R48, R81.reuse, R129, R48 ;  /* 0x0000008151307223 */ /* 0x040fe20000000030 */
[C---:B------:R-:W-:Y:S01]  /*65b0*/  FFMA R49, R81.reuse, R132, R49 ;  /* 0x0000008451317223 */ /* 0x040fe20000000031 */
[--C-:B------:R-:W-:Y:S02]  /*65c0*/  HADD2.F32 R135, -RZ, R137.reuse.H0_H0 ;  /* 0x20000089ff877230 */ /* 0x100fe40000004100 */
[C---:B------:R-:W-:Y:S01]  /*65d0*/  FFMA R50, R81.reuse, R131, R50 ;  /* 0x0000008351327223 */ /* 0x040fe20000000032 */
[----:B------:R-:W-:Y:S02]  /*65e0*/  HADD2.F32 R138, -RZ, R137.H1_H1 ;  /* 0x30000089ff8a7230 */ /* 0x000fe40000004100 */
[C---:B------:R-:W-:Y:S01]  /*65f0*/  FMUL R54, R78.reuse, R58 ;  /* 0x0000003a4e367220 */ /* 0x040fe20000400000 */
[----:B------:R-:W-:Y:S02]  /*6600*/  HADD2.F32 R137, -RZ, R139.H0_H0 ;  /* 0x2000008bff897230 */ /* 0x000fe40000004100 */
[C---:B------:R-:W-:Y:S01]  /*6610*/  FFMA R55, R81.reuse, R134, R55 ;  /* 0x0000008651377223 */ /* 0x040fe20000000037 */
        /* <DEDUP_REMOVED lines=16> */
[----:B------:R-:W-:Y:S01]  /*6720*/  FFMA R63, R81, R142, R63 ;  /* 0x0000008e513f7223 */ /* 0x000fe2000000003f */
[----:B------:R-:W-:Y:S01]  /*6730*/  FMUL R67, R78, R67 ;  /* 0x000000434e437220 */ /* 0x000fe20000400000 */
[----:B------:R-:W-:Y:S01]  /*6740*/  F2FP.SATFINITE.E4M3.F32.PACK_AB_MERGE_C R202, R47, R42, RZ ;  /* 0x0000002a2fca723e */ /* 0x000fe200048070ff */
[----:B------:R-:W-:Y:S01]  /*6750*/  FFMA R60, R81, R141, R60 ;  /* 0x0000008d513c7223 */ /* 0x000fe2000000003c */
[----:B------:R-:W-:Y:S01]  /*6760*/  F2FP.SATFINITE.E4M3.F32.PACK_AB_MERGE_C R203, R51, R46, RZ ;  /* 0x0000002e33cb723e */ /* 0x000fe200048070ff */
[C---:B------:R-:W-:Y:S01]  /*6770*/  FFMA R61, R81.reuse, R144, R61 ;  /* 0x00000090513d7223 */ /* 0x040fe2000000003d */
[C---:B------:R-:W-:Y:S01]  /*6780*/  FFMA R62, R81.reuse, R143, R62 ;  /* 0x0000008f513e7223 */ /* 0x040fe2000000003e */
[----:B------:R-:W-:Y:S01]  /*6790*/  FFMA R67, R81, R146, R67 ;  /* 0x0000009251437223 */ /* 0x000fe20000000043 */
[----:B------:R-:W-:Y:S02]  /*67a0*/  F2FP.SATFINITE.E4M3.F32.PACK_AB_MERGE_C R202, R41, R40, R202 ;  /* 0x0000002829ca723e */ /* 0x000fe400048070ca */
[----:B------:R-:W-:Y:S02]  /*67b0*/  F2FP.SATFINITE.E4M3.F32.PACK_AB_MERGE_C R203, R45, R44, R203 ;  /* 0x0000002c2dcb723e */ /* 0x000fe400048070cb */
[----:B------:R-:W-:Y:S02]  /*67c0*/  F2FP.SATFINITE.E4M3.F32.PACK_AB_MERGE_C R212, R55, R50, RZ ;  /* 0x0000003237d4723e */ /* 0x000fe400048070ff */
[----:B------:R-:W-:Y:S01]  /*67d0*/  F2FP.SATFINITE.E4M3.F32.PACK_AB_MERGE_C R213, R59, R54, RZ ;  /* 0x000000363bd5723e */ /* 0x000fe200048070ff */
[----:B------:R1:W-:Y:S01]  /*67e0*/  STS.128 [R206+0x4020], R200 ;  /* 0x004020c8ce007388 */ /* 0x0003e20000000c00 */
[----:B------:R-:W-:Y:S02]  /*67f0*/  F2FP.SATFINITE.E4M3.F32.PACK_AB_MERGE_C R214, R63, R58, RZ ;  /* 0x0000003a3fd6723e */ /* 0x000fe400048070ff */
[----:B------:R-:W-:Y:S02]  /*6800*/  F2FP.SATFINITE.E4M3.F32.PACK_AB_MERGE_C R215, R67, R62, RZ ;  /* 0x0000003e43d7723e */ /* 0x000fe400048070ff */
[----:B------:R-:W-:Y:S02]  /*6810*/  F2FP.SATFINITE.E4M3.F32.PACK_AB_MERGE_C R212, R49, R48, R212 ;  /* 0x0000003031d4723e */ /* 0x000fe400048070d4 */
[----:B------:R-:W-:Y:S02]  /*6820*/  F2FP.SATFINITE.E4M3.F32.PACK_AB_MERGE_C R213, R53, R52, R213 ;  /* 0x0000003435d5723e */ /* 0x000fe400048070d5 */
[----:B------:R-:W-:Y:S02]  /*6830*/  F2FP.SATFINITE.E4M3.F32.PACK_AB_MERGE_C R214, R57, R56, R214 ;  /* 0x0000003839d6723e */ /* 0x000fe400048070d6 */
[----:B------:R-:W-:Y:S02]  /*6840*/  F2FP.SATFINITE.E4M3.F32.PACK_AB_MERGE_C R215, R61, R60, R215 ;  /* 0x0000003c3dd7723e */ /* 0x000fe400048070d7 */
[----:B------:R-:W-:Y:S02]  /*6850*/  LEA R210, R181, UR49, 0x3 ;  /* 0x00000031b5d27c11 */ /* 0x000fe4000f8e18ff */
[----:B------:R-:W-:Y:S01]  /*6860*/  @P6 SHF.L.U32 R221, R180, 0x1f, RZ ;  /* 0x0000001fb4dd6819 */ /* 0x000fe200000006ff */
[----:B------:R1:W-:Y:S01]  /*6870*/  STS.128 [R205+0x4010], R212 ;  /* 0x004010d4cd007388 */ /* 0x0003e20000000c00 */
[----:B------:R-:W-:Y:S01]  /*6880*/  @!PT LDS RZ, [RZ] ;  /* 0x00000000fffff984 */ /* 0x000fe20000000800 */
[----:B------:R-:W-:Y:S01]  /*6890*/  @!PT LDS RZ, [RZ] ;  /* 0x00000000fffff984 */ /* 0x000fe20000000800 */
[----:B------:R-:W-:Y:S01]  /*68a0*/  @!PT LDS RZ, [RZ] ;  /* 0x00000000fffff984 */ /* 0x000fe20000000800 */
[----:B------:R-:W-:Y:S01]  /*68b0*/  @!PT LDS RZ, [RZ] ;  /* 0x00000000fffff984 */ /* 0x000fe20000000800 */
[----:B------:R2:W-:Y:S07]  /*68c0*/  MEMBAR.ALL.CTA ;  /* 0x0000000000007992 */ /* 0x0005ee0000008000 */
[----:B--2---:R-:W2:Y:S02]  /*68d0*/  FENCE.VIEW.ASYNC.S ;  /* 0x00000000000073c6 */ /* 0x004ea40000000000 */
[----:B--2---:R-:W-:Y:S06]  /*68e0*/  BAR.SYNC.DEFER_BLOCKING 0x1, 0x80 ;  /* 0x0042000000007b1d */ /* 0x004fec0000010000 */
[----:B------:R-:W-:Y:S05]  /*68f0*/  @P0 BRA `(.L_x_95) ;  /* 0x0000000000280947 */ /* 0x000fea0003800000 */
[----:B------:R-:W-:Y:S02]  /*6900*/  UIADD3 UR4, UPT, UPT, UR49, 0x4200, URZ ;  /* 0x0000420031047890 */ /* 0x000fe4000fffe0ff */
[----:B------:R-:W-:Y:S01]  /*6910*/  UIADD3 UR6, UP0, UPT, UR52, 0x680, URZ ;  /* 0x0000068034067890 */ /* 0x000fe2000ff1e0ff */
[----:B------:R-:W-:Y:S03]  /*6920*/  UMOV UR43, UR36 ;  /* 0x00000024002b7c82 */ /* 0x000fe60008000000 */
[----:B------:R-:W-:Y:S01]  /*6930*/  MOV R192, UR4 ;  /* 0x0000000400c07c02 */ /* 0x000fe20008000f00 */
[----:B------:R-:W-:Y:S03]  /*6940*/  UIADD3.X UR7, UPT, UPT, URZ, UR53, URZ, UP0, !UPT ;  /* 0x00000035ff077290 */ /* 0x000fe600087fe4ff */
[----:B------:R-:W-:Y:S11]  /*6950*/  R2UR UR40, R192 ;  /* 0x00000000c02872ca */ /* 0x000ff600000e0000 */
[----:B------:R-:W-:Y:S02]  /*6960*/  @!UPT UIADD3 URZ, UPT, UPT, URZ, URZ, URZ ;  /* 0x000000fffffff290 */ /* 0x000fe4000fffe0ff */
[----:B------:R2:W-:Y:S01]  /*6970*/  UTMASTG.3D [UR40], [UR6] ;  /* 0x00000028060073b5 */ /* 0x0005e20008010000 */
[----:B------:R0:W-:Y:S01]  /*6980*/  UTMACMDFLUSH ;  /* 0x00000000000079b7 */ /* 0x0001e20000000000 */
[----:B--2---:R-:W-:Y:S04]  /*6990*/  DEPBAR.LE SB0, 0x1 ;  /* 0x000080400000791a */ /* 0x004fe80000000000 */
.L_x_95:
[----:B------:R-:W-:Y:S05]  /*69a0*/  BSYNC.RECONVERGENT B0 ;  /* 0x0000000000007941 */ /* 0x000fea0003800200 */
.L_x_94:
[----:B------:R-:W-:Y:S06]  /*69b0*/  BAR.SYNC.DEFER_BLOCKING 0x1, 0x80 ;  /* 0x0042000000007b1d */ /* 0x000fec0000010000 */
[----:B------:R-:W2:Y:S01]  /*69c0*/  @P6 SYNCS.PHASECHK.TRANS64.TRYWAIT P0, [R210+URZ+0x30], R221 ;  /* 0x000030ddd20065a7 */ /* 0x000ea200080011ff */
[----:B------:R-:W-:Y:S01]  /*69d0*/  BSSY B1, `(.L_x_96) ;  /* 0x0000023000017945 */ /* 0x000fe20003800000 */
[----:B--2---:R-:W-:Y:S03]  /*69e0*/  @P6 SEL R208, RZ, 0x1, !P0 ;  /* 0x00000001ffd06807 */ /* 0x004fe60004000000 */
[----:B------:R-:W-:Y:S05]  /*69f0*/  @!P6 BRA `(.L_x_97) ;  /* 0x000000000080e947 */ /* 0x000fea0003800000 */
[----:B------:R-:W-:Y:S01]  /*6a00*/  ISETP.NE.AND P1, PT, R209, RZ, PT ;  /* 0x000000ffd100720c */ /* 0x000fe20003f25270 */
[----:B------:R-:W-:Y:S01]  /*6a10*/  BSSY B0, `(.L_x_98) ;  /* 0x000000a000007945 */ /* 0x000fe20003800000 */
[----:B------:R-:W-:Y:S11]  /*6a20*/  ISETP.NE.AND P0, PT, R208, RZ, PT ;  /* 0x000000ffd000720c */ /* 0x000ff60003f05270 */
[----:B------:R-:W-:Y:S04]  /*6a30*/  @P1 IMAD R0, R181, 0x2000, R190 ;  /* 0x00002000b5001824 */ /* 0x000fe800078e02be */
[C---:B------:R-:W-:Y:S01]  /*6a40*/  @P1 IMAD.IADD R2, R0.reuse, 0x1, R211 ;  /* 0x0000000100021824 */ /* 0x040fe200078e02d3 */
[----:B------:R-:W-:Y:S03]  /*6a50*/  @P1 IADD3 R219, PT, PT, R0, R219, RZ ;  /* 0x000000db00db1210 */ /* 0x000fe60007ffe0ff */
[----:B------:R-:W-:Y:S01]  /*6a60*/  @P1 IMAD.IADD R217, R217, 0x1, R2 ;  /* 0x00000001d9d91824 */ /* 0x000fe200078e0202 */
[----:B------:R-:W-:Y:S06]  /*6a70*/  @P0 BRA `(.L_x_99) ;  /* 0x00000000000c0947 */ /* 0x000fec0003800000 */
[----:B------:R-:W-:Y:S04]  /*6a80*/  SHF.L.U32 R3, R180, 0x1f, RZ ;  /* 0x0000001fb4037819 */ /* 0x000fe800000006ff */
[----:B------:R-:W2:Y:S02]  /*6a90*/  SYNCS.PHASECHK.TRANS64.TRYWAIT P0, [R210+URZ+0x30], R3 ;  /* 0x00003003d20075a7 */ /* 0x000ea400080011ff */
[----:B--2---:R-:W-:Y:S05]  /*6aa0*/  @!P0 BRA `(.L_x_100) ;  /* 0x0000001c00a08947 */ /* 0x004fea0003800000 */
.L_x_99:
[----:B------:R-:W-:Y:S05]  /*6ab0*/  BSYNC B0 ;  /* 0x0000000000007941 */ /* 0x000fea0003800000 */
.L_x_98:
[----:B------:R-:W-:Y:S01]  /*6ac0*/  ISETP.NE.AND P0, PT, R209, RZ, PT ;  /* 0x000000ffd100720c */ /* 0x000fe20003f05270 */
[----:B--2---:R-:W-:Y:S02]  /*6ad0*/  VIADD R210, R210, 0x40 ;  /* 0x00000040d2d27836 */ /* 0x004fe40000000000 */
[----:B------:R-:W-:Y:S02]  /*6ae0*/  IMAD.U32 R3, RZ, RZ, UR37 ;  /* 0x00000025ff037e24 */ /* 0x000fe4000f8e00ff */
[----:B------:R-:W-:Y:S03]  /*6af0*/  VIADD R181, R181, 0x1 ;  /* 0x00000001b5b57836 */ /* 0x000fe60000000000 */
[----:B------:R-:W-:Y:S05]  /*6b00*/  PRMT R3, R3, 0x654, R210 ;  /* 0x0000065403037816 */ /* 0x000fea00000000d2 */
[----:B------:R2:W3:Y:S04]  /*6b10*/  @P0 LDS.128 R148, [R0] ;  /* 0x0000000000940984 */ /* 0x0004e80000000c00 */
[----:B------:R2:W4:Y:S04]  /*6b20*/  @P0 LDS.128 R152, [R2+0x10] ;  /* 0x0000100002980984 */ /* 0x0005280000000c00 */
        /* <DEDUP_REMOVED lines=9> */
[----:B------:R-:W-:Y:S01]  /*6bc0*/  SEL R181, R181, RZ, P0 ;  /* 0x000000ffb5b57207 */ /* 0x000fe20000000000 */
[----:B-----5:R5:W-:Y:S02]  /*6bd0*/  SYNCS.ARRIVE.TRANS64.RED.A1T0 RZ, [R3+URZ], RZ ;  /* 0x000000ff03ff79a7 */ /* 0x020be400081004ff */
[----:B-----5:R-:W-:Y:S04]  /*6be0*/  SEL R3, RZ, 0x1, P0 ;  /* 0x00000001ff037807 */ /* 0x020fe80000000000 */
[----:B--234-:R-:W-:Y:S02]  /*6bf0*/  LOP3.LUT R180, R180, R3, RZ, 0x3c, !PT ;  /* 0x00000003b4b47212 */ /* 0x01cfe400078e3cff */
.L_x_97:
[----:B------:R-:W-:Y:S05]  /*6c00*/  BSYNC B1 ;  /* 0x0000000000017941 */ /* 0x000fea0003800000 */
.L_x_96:
[----:B------:R-:W-:Y:S05]  /*6c10*/  VIADD R0, R80, 0x40 ;  /* 0x0000004050007836 */ /* 0x000fea0000000000 */
[----:B------:R-:W-:Y:S04]  /*6c20*/  SHF.R.U32.HI R0, RZ, 0x15, R0 ;  /* 0x00000015ff007819 */ /* 0x000fe80000011600 */
[----:B------:R-:W-:Y:S11]  /*6c30*/  LOP3.LUT P0, RZ, R0, 0x3, R173, 0x48, !PT ;  /* 0x0000000300ff7812 */ /* 0x000ff600078048ad */
[----:B------:R-:W-:Y:S02]  /*6c40*/  @!UPT UIADD3 URZ, UPT, UPT, URZ, URZ, URZ ;  /* 0x000000fffffff290 */ /* 0x000fe4000fffe0ff */
[----:B------:R-:W-:Y:S05]  /*6c50*/  @!P0 BRA `(.L_x_101) ;  /* 0x0000000000408947 */ /* 0x000fea0003800000 */
[----:B------:R-:W2:Y:S01]  /*6c60*/  LDCU.64 UR8, c[0x4][0x70] ;  /* 0x01000e00ff0877ac */ /* 0x000ea20008000a00 */
[----:B------:R-:W-:Y:S01]  /*6c70*/  MOV R3, 0x0 ;  /* 0x0000000000037802 */ /* 0x000fe20000000f00 */
[----:B------:R-:W-:Y:S02]  /*6c80*/  HFMA2 R12, -RZ, RZ, 0, 5.9604644775390625e-08 ;  /* 0x00000001ff0c7431 */ /* 0x000fe400000001ff */
[----:B------:R-:W-:Y:S02]  /*6c90*/  IMAD.MOV.U32 R8, RZ, RZ, 0x192 ;  /* 0x00000192ff087424 */ /* 0x000fe400078e00ff */
[----:B------:R-:W-:Y:S01]  /*6ca0*/  IMAD.MOV.U32 R13, RZ, RZ, RZ ;  /* 0x000000ffff0d7224 */ /* 0x000fe200078e00ff */
[----:B------:R-:W3:Y:S01]  /*6cb0*/  LDCU.64 UR6, c[0x4][0x78] ;  /* 0x01000f00ff0677ac */ /* 0x000ee20008000a00 */
[----:B------:R-:W4:Y:S01]  /*6cc0*/  LDC.64 R2, c[0x4][R3] ;  /* 0x0100000003027b82 */ /* 0x000f220000000a00 */
[----:B------:R-:W5:Y:S01]  /*6cd0*/  LDCU.64 UR4, c[0x4][0x10] ;  /* 0x01000200ff0477ac */ /* 0x000f620008000a00 */
[----:B--2---:R-:W-:Y:S01]  /*6ce0*/  MOV R5, UR9 ;  /* 0x0000000900057c02 */ /* 0x004fe20008000f00 */
[----:B------:R-:W-:Y:S01]  /*6cf0*/  IMAD.U32 R4, RZ, RZ, UR8 ;  /* 0x00000008ff047e24 */ /* 0x000fe2000f8e00ff */
[----:B---3--:R-:W-:Y:S01]  /*6d00*/  MOV R7, UR7 ;  /* 0x0000000700077c02 */ /* 0x008fe20008000f00 */
[----:B------:R-:W-:Y:S01]  /*6d10*/  IMAD.U32 R6, RZ, RZ, UR6 ;  /* 0x00000006ff067e24 */ /* 0x000fe2000f8e00ff */
[----:B-----5:R-:W-:Y:S01]  /*6d20*/  MOV R11, UR5 ;  /* 0x00000005000b7c02 */ /* 0x020fe20008000f00 */
[----:B------:R-:W-:Y:S02]  /*6d30*/  IMAD.U32 R10, RZ, RZ, UR4 ;  /* 0x00000004ff0a7e24 */ /* 0x000fe4000f8e00ff */
[----:B------:R-:W-:Y:S07]  /*6d40*/  LEPC R20, `(.L_x_101) ;  /* 0x000000001014794e */ /* 0x000fee0000000000 */
[----:B-1--4-:R-:W-:Y:S05]  /*6d50*/  CALL.ABS.NOINC R2 ;  /* 0x0000000002007343 */ /* 0x012fea0003c00000 */
.L_x_101:
[----:B------:R-:W-:Y:S01]  /*6d60*/  ISETP.NE.AND P0, PT, R193, RZ, PT ;  /* 0x000000ffc100720c */ /* 0x000fe20003f05270 */
[----:B------:R-:W-:Y:S05]  /*6d70*/  WARPSYNC.ALL ;  /* 0x0000000000007948 */ /* 0x000fea0003800000 */
[----:B------:R-:W-:Y:S01]  /*6d80*/  R2UR UR4, R80 ;  /* 0x00000000500472ca */ /* 0x000fe200000e0000 */
[----:B------:R-:W-:Y:S01]  /*6d90*/  BSSY.RECONVERGENT B0, `(.L_x_102) ;  /* 0x000011d000007945 */ /* 0x000fe20003800200 */
[----:B------:R-:W-:Y:S02]  /*6da0*/  F2FP.F16.E4M3.UNPACK_B R11, R149 ;  /* 0x00000095ff0b723e */ /* 0x000fe400020006ff */
[----:B------:R-:W-:Y:S02]  /*6db0*/  F2FP.F16.E4M3.UNPACK_B R10, R150 ;  /* 0x00000096ff0a723e */ /* 0x000fe400020006ff */
[----:B------:R-:W-:Y:S01]  /*6dc0*/  F2FP.F16.E4M3.UNPACK_B R9, R151 ;  /* 0x00000097ff09723e */ /* 0x000fe200020006ff */
[--C-:B------:R-:W-:Y:S01]  /*6dd0*/  HADD2.F32 R83, -RZ, R11.reuse.H0_H0 ;  /* 0x2000000bff537230 */ /* 0x100fe20000004100 */
[----:B------:R-:W-:Y:S01]  /*6de0*/  F2FP.F16.E4M3.UNPACK_B R8, R152 ;  /* 0x00000098ff08723e */ /* 0x000fe200020006ff */
[----:B------:R-:W-:Y:S01]  /*6df0*/  HADD2.F32 R84, -RZ, R11.H1_H1 ;  /* 0x3000000bff547230 */ /* 0x000fe20000004100 */
[----:B------:R-:W-:Y:S01]  /*6e00*/  F2FP.F16.E4M3.UNPACK_B R7, R153 ;  /* 0x00000099ff07723e */ /* 0x000fe200020006ff */
[--C-:B------:R-:W-:Y:S01]  /*6e10*/  HADD2.F32 R87, -RZ, R10.reuse.H0_H0 ;  /* 0x2000000aff577230 */ /* 0x100fe20000004100 */
[----:B------:R-:W-:Y:S01]  /*6e20*/  F2FP.F16.E4M3.UNPACK_B R6, R154 ;  /* 0x0000009aff06723e */ /* 0x000fe200020006ff */
[----:B------:R-:W-:Y:S01]  /*6e30*/  HADD2.F32 R88, -RZ, R10.H1_H1 ;  /* 0x3000000aff587230 */ /* 0x000fe20000004100 */
[----:B------:R-:W-:Y:S01]  /*6e40*/  F2FP.F16.E4M3.UNPACK_B R5, R155 ;  /* 0x0000009bff05723e */ /* 0x000fe200020006ff */
[--C-:B------:R-:W-:Y:S01]  /*6e50*/  HADD2.F32 R91, -RZ, R9.reuse.H0_H0 ;  /* 0x20000009ff5b7230 */ /* 0x100fe20000004100 */
[----:B-1----:R-:W-:Y:S01]  /*6e60*/  F2FP.F16.E4M3.UNPACK_B R4, R156 ;  /* 0x0000009cff04723e */ /* 0x002fe200020006ff */
[----:B------:R-:W-:Y:S01]  /*6e70*/  HADD2.F32 R92, -RZ, R9.H1_H1 ;  /* 0x30000009ff5c7230 */ /* 0x000fe20000004100 */
[-C--:B------:R-:W-:Y:S01]  /*6e80*/  F2FP.F16.E4M3.UNPACK_B R2, R148.reuse ;  /* 0x00000094ff02723e */ /* 0x080fe200020006ff */
[--C-:B------:R-:W-:Y:S01]  /*6e90*/  HADD2.F32 R95, -RZ, R8.reuse.H0_H0 ;  /* 0x20000008ff5f7230 */ /* 0x100fe20000004100 */
[----:B------:R-:W-:Y:S01]  /*6ea0*/  F2FP.F16.E4M3.UNPACK_B R148, R148.H1 ;  /* 0x00000094ff94723e */ /* 0x000fe200030006ff */
[----:B------:R-:W-:Y:S01]  /*6eb0*/  HADD2.F32 R97, -RZ, R8.H1_H1 ;  /* 0x30000008ff617230 */ /* 0x000fe20000004100 */
[----:B------:R-:W-:Y:S01]  /*6ec0*/  F2FP.F16.E4M3.UNPACK_B R149, R149.H1 ;  /* 0x00000095ff95723e */ /* 0x000fe200030006ff */
[--C-:B------:R-:W-:Y:S01]  /*6ed0*/  HADD2.F32 R98, -RZ, R7.reuse.H0_H0 ;  /* 0x20000007ff627230 */ /* 0x100fe20000004100 */
[----:B------:R-:W-:Y:S01]  /*6ee0*/  F2FP.F16.E4M3.UNPACK_B R150, R150.H1 ;  /* 0x00000096ff96723e */ /* 0x000fe200030006ff */
[----:B------:R-:W-:Y:S01]  /*6ef0*/  HADD2.F32 R101, -RZ, R7.H1_H1 ;  /* 0x30000007ff657230 */ /* 0x000fe20000004100 */
[----:B------:R-:W-:Y:S01]  /*6f00*/  F2FP.F16.E4M3.UNPACK_B R151, R151.H1 ;  /* 0x00000097ff97723e */ /* 0x000fe200030006ff */
[--C-:B------:R-:W-:Y:S01]  /*6f10*/  HADD2.F32 R102, -RZ, R6.reuse.H0_H0 ;  /* 0x20000006ff667230 */ /* 0x100fe20000004100 */
[----:B------:R-:W-:Y:S01]  /*6f20*/  F2FP.F16.E4M3.UNPACK_B R138, R163 ;  /* 0x000000a3ff8a723e */ /* 0x000fe200020006ff */
[----:B------:R-:W-:Y:S01]  /*6f30*/  HADD2.F32 R105, -RZ, R6.H1_H1 ;  /* 0x30000006ff697230 */ /* 0x000fe20000004100 */
[----:B------:R-:W-:Y:S01]  /*6f40*/  R2UR UR5, R207 ;  /* 0x00000000cf0572ca */ /* 0x000fe200000e0000 */
        /* <DEDUP_REMOVED lines=8> */
[----:B------:R-:W1:Y:S01]  /*6fd0*/  LDTM.x64 R4, tmem[UR4+0x40] ;  /* 0x00004004000479ee */ /* 0x000e620008340000 */
[--C-:B------:R-:W-:Y:S01]  /*6fe0*/  HADD2.F32 R0, -RZ, R2.reuse.H0_H0 ;  /* 0x20000002ff007230 */ /* 0x100fe20000004100 */
[----:B------:R-:W-:Y:S01]  /*6ff0*/  NOP ;  /* 0x0000000000007918 */ /* 0x000fe20000000000 */
[----:B------:R-:W-:Y:S01]  /*7000*/  HADD2.F32 R2, -RZ, R2.H1_H1 ;  /* 0x30000002ff027230 */ /* 0x000fe20000004100 */
[----:B------:R-:W-:Y:S01]  /*7010*/  UIADD3 UR5, UPT, UPT, UR5, 0xa0, URZ ;  /* 0x000000a005057890 */ /* 0x000fe2000fffe0ff */
[--C-:B------:R-:W-:Y:S01]  /*7020*/  HADD2.F32 R86, -RZ, R149.reuse.H1_H1 ;  /* 0x30000095ff567230 */ /* 0x100fe20000004100 */
[----:B------:R-:W-:Y:S01]  /*7030*/  F2FP.F16.E4M3.UNPACK_B R132, R161 ;  /* 0x000000a1ff84723e */ /* 0x000fe200020006ff */
[--C-:B------:R-:W-:Y:S01]  /*7040*/  HADD2.F32 R114, -RZ, R116.reuse.H0_H0 ;  /* 0x20000074ff727230 */ /* 0x100fe20000004100 */
[----:B------:R-:W-:Y:S01]  /*7050*/  UPRMT UR5, UR37, 0x654, UR5 ;  /* 0x0000065425057896 */ /* 0x000fe20008000005 */
[----:B------:R-:W-:Y:S01]  /*7060*/  HADD2.F32 R117, -RZ, R116.H1_H1 ;  /* 0x30000074ff757230 */ /* 0x000fe20000004100 */
[----:B------:R-:W-:Y:S01]  /*7070*/  F2FP.F16.E4M3.UNPACK_B R136, R162 ;  /* 0x000000a2ff88723e */ /* 0x000fe200020006ff */
[--C-:B------:R-:W-:Y:S01]  /*7080*/  HADD2.F32 R118, -RZ, R120.reuse.H0_H0 ;  /* 0x20000078ff767230 */ /* 0x100fe20000004100 */
[----:B------:R-:W-:Y:S01]  /*7090*/  F2FP.F16.E4M3.UNPACK_B R152, R152.H1 ;  /* 0x00000098ff98723e */ /* 0x000fe200030006ff */
[----:B------:R-:W-:Y:S01]  /*70a0*/  HADD2.F32 R121, -RZ, R120.H1_H1 ;  /* 0x30000078ff797230 */ /* 0x000fe20000004100 */
[----:B------:R-:W-:Y:S01]  /*70b0*/  F2FP.F16.E4M3.UNPACK_B R153, R153.H1 ;  /* 0x00000099ff99723e */ /* 0x000fe200030006ff */
[--C-:B------:R-:W-:Y:S01]  /*70c0*/  HADD2.F32 R122, -RZ, R124.reuse.H0_H0 ;  /* 0x2000007cff7a7230 */ /* 0x100fe20000004100 */
[----:B------:R-:W-:Y:S01]  /*70d0*/  F2FP.F16.E4M3.UNPACK_B R154, R154.H1 ;  /* 0x0000009aff9a723e */ /* 0x000fe200030006ff */
[----:B-1----:R-:W-:Y:S01]  /*70e0*/  SYNCS.ARRIVE.TRANS64.RED.A1T0 RZ, [UR5], RZ ;  /* 0x000000ffffff79a7 */ /* 0x002fe20008100405 */
[----:B------:R-:W-:Y:S01]  /*70f0*/  HADD2.F32 R125, -RZ, R124.H1_H1 ;  /* 0x3000007cff7d7230 */ /* 0x000fe20000004100 */
[----:B------:R-:W-:Y:S01]  /*7100*/  F2FP.F16.E4M3.UNPACK_B R155, R155.H1 ;  /* 0x0000009bff9b723e */ /* 0x000fe200030006ff */
[--C-:B------:R-:W-:Y:S01]  /*7110*/  HADD2.F32 R126, -RZ, R128.reuse.H0_H0 ;  /* 0x20000080ff7e7230 */ /* 0x100fe20000004100 */
[----:B------:R-:W-:Y:S01]  /*7120*/  F2FP.F16.E4M3.UNPACK_B R156, R156.H1 ;  /* 0x0000009cff9c723e */ /* 0x000fe200030006ff */
[----:B------:R-:W-:Y:S01]  /*7130*/  HADD2.F32 R129, -RZ, R128.H1_H1 ;  /* 0x30000080ff817230 */ /* 0x000fe20000004100 */
[----:B------:R-:W-:Y:S01]  /*7140*/  F2FP.F16.E4M3.UNPACK_B R157, R157.H1 ;  /* 0x0000009dff9d723e */ /* 0x000fe200030006ff */
[C---:B------:R-:W-:Y:S01]  /*7150*/  FMUL R4, R78.reuse, R4 ;  /* 0x000000044e047220 */ /* 0x040fe20000400000 */
[C---:B------:R-:W-:Y:S01]  /*7160*/  FMUL R5, R78.reuse, R5 ;  /* 0x000000054e057220 */ /* 0x040fe20000400000 */
[----:B------:R-:W-:Y:S02]  /*7170*/  HADD2.F32 R3, -RZ, R148.H0_H0 ;  /* 0x20000094ff037230 */ /* 0x000fe40000004100 */
        /* <DEDUP_REMOVED lines=9> */
[C---:B------:R-:W-:Y:S01]  /*7210*/  FMUL R2, R78.reuse, R21 ;  /* 0x000000154e027220 */ /* 0x040fe20000400000 */
[C---:B------:R-:W-:Y:S01]  /*7220*/  FMUL R21, R78.reuse, R28 ;  /* 0x0000001c4e157220 */ /* 0x040fe20000400000 */
[----:B------:R-:W-:Y:S02]  /*7230*/  HADD2.F32 R130, -RZ, R132.H0_H0 ;  /* 0x20000084ff827230 */ /* 0x000fe40000004100 */
[C---:B------:R-:W-:Y:S01]  /*7240*/  FMUL R6, R78.reuse, R6 ;  /* 0x000000064e067220 */ /* 0x040fe20000400000 */
[----:B------:R-:W-:Y:S02]  /*7250*/  HADD2.F32 R82, -RZ, R148.H1_H1 ;  /* 0x30000094ff527230 */ /* 0x000fe40000004100 */
[C---:B------:R-:W-:Y:S01]  /*7260*/  FMUL R7, R78.reuse, R7 ;  /* 0x000000074e077220 */ /* 0x040fe20000400000 */
[----:B------:R-:W-:Y:S02]  /*7270*/  HADD2.F32 R85, -RZ, R149.H0_H0 ;  /* 0x20000095ff557230 */ /* 0x000fe40000004100 */
[C---:B------:R-:W-:Y:S01]  /*7280*/  FFMA R6, R81.reuse, R3, R6 ;  /* 0x0000000351067223 */ /* 0x040fe20000000006 */
[----:B------:R-:W-:Y:S02]  /*7290*/  HADD2.F32 R133, -RZ, R132.H1_H1 ;  /* 0x30000084ff857230 */ /* 0x000fe40000004100 */
[C---:B------:R-:W-:Y:S01]  /*72a0*/  FFMA R7, R81.reuse, R82, R7 ;  /* 0x0000005251077223 */ /* 0x040fe20000000007 */
[C---:B------:R-:W-:Y:S01]  /*72b0*/  FFMA R8, R81.reuse, R83, R8 ;  /* 0x0000005351087223 */ /* 0x040fe20000000008 */
[C---:B------:R-:W-:Y:S01]  /*72c0*/  FFMA R9, R81.reuse, R84, R9 ;  /* 0x0000005451097223 */ /* 0x040fe20000000009 */
[--C-:B------:R-:W-:Y:S02]  /*72d0*/  HADD2.F32 R82, -RZ, R138.reuse.H0_H0 ;  /* 0x2000008aff527230 */ /* 0x100fe40000004100 */
[C---:B------:R-:W-:Y:S01]  /*72e0*/  FMUL R10, R78.reuse, R10 ;  /* 0x0000000a4e0a7220 */ /* 0x040fe20000400000 */
[----:B------:R-:W-:Y:S02]  /*72f0*/  HADD2.F32 R83, -RZ, R138.H1_H1 ;  /* 0x3000008aff537230 */ /* 0x000fe40000004100 */
[C---:B------:R-:W-:Y:S01]  /*7300*/  FMUL R11, R78.reuse, R11 ;  /* 0x0000000b4e0b7220 */ /* 0x040fe20000400000 */
[----:B------:R-:W-:Y:S02]  /*7310*/  HADD2.F32 R89, -RZ, R150.H0_H0 ;  /* 0x20000096ff597230 */ /* 0x000fe40000004100 */
[C---:B------:R-:W-:Y:S01]  /*7320*/  FFMA R10, R81.reuse, R85, R10 ;  /* 0x00000055510a7223 */ /* 0x040fe2000000000a */
[--C-:B------:R-:W-:Y:S02]  /*7330*/  HADD2.F32 R134, -RZ, R136.reuse.H0_H0 ;  /* 0x20000088ff867230 */ /* 0x100fe40000004100 */
[C---:B------:R-:W-:Y:S01]  /*7340*/  FFMA R11, R81.reuse, R86, R11 ;  /* 0x00000056510b7223 */ /* 0x040fe2000000000b */
[C---:B------:R-:W-:Y:S01]  /*7350*/  FFMA R12, R81.reuse, R87, R12 ;  /* 0x00000057510c7223 */ /* 0x040fe2000000000c */
[----:B------:R-:W-:Y:S01]  /*7360*/  FFMA R13, R81, R88, R13 ;  /* 0x00000058510d7223 */ /* 0x000fe2000000000d */
[----:B------:R-:W-:Y:S01]  /*7370*/  F2FP.SATFINITE.E4M3.F32.PACK_AB_MERGE_C R86, R7, R6, RZ ;  /* 0x000000060756723e */ /* 0x000fe200048070ff */
[C---:B------:R-:W-:Y:S01]  /*7380*/  FMUL R7, R78.reuse, R24 ;  /* 0x000000184e077220 */ /* 0x040fe20000400000 */
[----:B------:R-:W-:Y:S01]  /*7390*/  F2FP.SATFINITE.E4M3.F32.PACK_AB_MERGE_C R138, R11, R10, RZ ;  /* 0x0000000a0b8a723e */ /* 0x000fe200048070ff */
[C---:B------:R-:W-:Y:S01]  /*73a0*/  FMUL R10, R78.reuse, R25 ;  /* 0x000000194e0a7220 */ /* 0x040fe20000400000 */
[C---:B------:R-:W-:Y:S01]  /*73b0*/  FMUL R25, R78.reuse, R32 ;  /* 0x000000204e197220 */ /* 0x040fe20000400000 */
[----:B------:R-:W-:Y:S02]  /*73c0*/  HADD2.F32 R137, -RZ, R136.H1_H1 ;  /* 0x30000088ff897230 */ /* 0x000fe40000004100 */
[C---:B------:R-:W-:Y:S01]  /*73d0*/  FMUL R14, R78.reuse, R14 ;  /* 0x0000000e4e0e7220 */ /* 0x040fe20000400000 */
[----:B------:R-:W-:Y:S02]  /*73e0*/  HADD2.F32 R90, -RZ, R150.H1_H1 ;  /* 0x30000096ff5a7230 */ /* 0x000fe40000004100 */
[C---:B------:R-:W-:Y:S01]  /*73f0*/  FMUL R15, R78.reuse, R15 ;  /* 0x0000000f4e0f7220 */ /* 0x040fe20000400000 */
[--C-:B------:R-:W-:Y:S02]  /*7400*/  HADD2.F32 R93, -RZ, R151.reuse.H0_H0 ;  /* 0x20000097ff5d7230 */ /* 0x100fe40000004100 */
[C---:B------:R-:W-:Y:S01]  /*7410*/  FFMA R14, R81.reuse, R89, R14 ;  /* 0x00000059510e7223 */ /* 0x040fe2000000000e */
[----:B------:R-:W-:Y:S02]  /*7420*/  HADD2.F32 R94, -RZ, R151.H1_H1 ;  /* 0x30000097ff5e7230 */ /* 0x000fe40000004100 */
[C---:B------:R-:W-:Y:S01]  /*7430*/  FFMA R15, R81.reuse, R90, R15 ;  /* 0x0000005a510f7223 */ /* 0x040fe2000000000f */
[C---:B------:R-:W-:Y:S01]  /*7440*/  FFMA R16, R81.reuse, R91, R16 ;  /* 0x0000005b51107223 */ /* 0x040fe20000000010 */
[----:B------:R-:W-:Y:S01]  /*7450*/  FFMA R17, R81, R92, R17 ;  /* 0x0000005c51117223 */ /* 0x000fe20000000011 */
[C---:B------:R-:W-:Y:S01]  /*7460*/  FMUL R18, R78.reuse, R18 ;  /* 0x000000124e127220 */ /* 0x040fe20000400000 */
[C---:B------:R-:W-:Y:S01]  /*7470*/  FMUL R19, R78.reuse, R19 ;  /* 0x000000134e137220 */ /* 0x040fe20000400000 */
[--C-:B------:R-:W-:Y:S01]  /*7480*/  HADD2.F32 R96, -RZ, R152.reuse.H0_H0 ;  /* 0x20000098ff607230 */ /* 0x100fe20000004100 */
[----:B------:R-:W-:Y:S01]  /*7490*/  F2FP.SATFINITE.E4M3.F32.PACK_AB_MERGE_C R14, R15, R14, RZ ;  /* 0x0000000e0f0e723e */ /* 0x000fe200048070ff */
[C---:B------:R-:W-:Y:S01]  /*74a0*/  FFMA R18, R81.reuse, R93, R18 ;  /* 0x0000005d51127223 */ /* 0x040fe20000000012 */
[C---:B------:R-:W-:Y:S01]  /*74b0*/  FFMA R19, R81.reuse, R94, R19 ;  /* 0x0000005e51137223 */ /* 0x040fe20000000013 */
[C---:B------:R-:W-:Y:S01]  /*74c0*/  FFMA R0, R81.reuse, R95, R0 ;  /* 0x0000005f51007223 */ /* 0x040fe20000000000 */
[----:B------:R-:W-:Y:S01]  /*74d0*/  FFMA R2, R81, R97, R2 ;  /* 0x0000006151027223 */ /* 0x000fe20000000002 */
[----:B------:R-:W-:Y:S02]  /*74e0*/  HADD2.F32 R99, -RZ, R152.H1_H1 ;  /* 0x30000098ff637230 */ /* 0x000fe40000004100 */
[C---:B------:R-:W-:Y:S01]  /*74f0*/  FMUL R3, R78.reuse, R22 ;  /* 0x000000164e037220 */ /* 0x040fe20000400000 */
[----:B------:R-:W-:Y:S01]  /*7500*/  F2FP.SATFINITE.E4M3.F32.PACK_AB_MERGE_C R18, R19, R18, RZ ;  /* 0x000000121312723e */ /* 0x000fe200048070ff */
[C---:B------:R-:W-:Y:S01]  /*7510*/  FMUL R22, R78.reuse, R29 ;  /* 0x0000001d4e167220 */ /* 0x040fe20000400000 */
[C---:B------:R-:W-:Y:S01]  /*7520*/  FMUL R29, R78.reuse, R36 ;  /* 0x000000244e1d7220 */ /* 0x040fe20000400000 */
[C---:B------:R-:W-:Y:S01]  /*7530*/  FFMA R3, R81.reuse, R96, R3 ;  /* 0x0000006051037223 */ /* 0x040fe20000000003 */
[C---:B------:R-:W-:Y:S01]  /*7540*/  FMUL R6, R78.reuse, R23 ;  /* 0x000000174e067220 */ /* 0x040fe20000400000 */
[--C-:B------:R-:W-:Y:S02]  /*7550*/  HADD2.F32 R100, -RZ, R153.reuse.H0_H0 ;  /* 0x20000099ff647230 */ /* 0x100fe40000004100 */
[C---:B------:R-:W-:Y:S01]  /*7560*/  FMUL R11, R78.reuse, R26 ;  /* 0x0000001a4e0b7220 */ /* 0x040fe20000400000 */
[----:B------:R-:W-:Y:S02]  /*7570*/  HADD2.F32 R103, -RZ, R153.H1_H1 ;  /* 0x30000099ff677230 */ /* 0x000fe40000004100 */
[C---:B------:R-:W-:Y:S01]  /*7580*/  FFMA R6, R81.reuse, R99, R6 ;  /* 0x0000006351067223 */ /* 0x040fe20000000006 */
[C---:B------:R-:W-:Y:S01]  /*7590*/  FFMA R7, R81.reuse, R98, R7 ;  /* 0x0000006251077223 */ /* 0x040fe20000000007 */
[C---:B------:R-:W-:Y:S01]  /*75a0*/  FFMA R10, R81.reuse, R101, R10 ;  /* 0x00000065510a7223 */ /* 0x040fe2000000000a */
[C---:B------:R-:W-:Y:S01]  /*75b0*/  FFMA R11, R81.reuse, R100, R11 ;  /* 0x00000064510b7223 */ /* 0x040fe2000000000b */
[----:B------:R-:W-:Y:S01]  /*75c0*/  FMUL R26, R78, R33 ;  /* 0x000000214e1a7220 */ /* 0x000fe20000400000 */
[----:B------:R-:W-:Y:S01]  /*75d0*/  F2FP.SATFINITE.E4M3.F32.PACK_AB_MERGE_C R3, R6, R3, RZ ;  /* 0x000000030603723e */ /* 0x000fe200048070ff */
[C---:B------:R-:W-:Y:S01]  /*75e0*/  FMUL R33, R78.reuse, R40 ;  /* 0x000000284e217220 */ /* 0x040fe20000400000 */
        /* <DEDUP_REMOVED lines=8> */
[C---:B------:R-:W-:Y:S01]  /*7670*/  FMUL R30, R78.reuse, R37 ;  /* 0x000000254e1e7220 */ /* 0x040fe20000400000 */
[C---:B------:R-:W-:Y:S01]  /*7680*/  FMUL R37, R78.reuse, R44 ;  /* 0x0000002c4e257220 */ /* 0x040fe20000400000 */
[C---:B------:R-:W-:Y:S01]  /*7690*/  FMUL R24, R78.reuse, R31 ;  /* 0x0000001f4e187220 */ /* 0x040fe20000400000 */
[----:B------:R-:W-:Y:S01]  /*76a0*/  F2FP.F16.E4M3.UNPACK_B R158, R158.H1 ;  /* 0x0000009eff9e723e */ /* 0x000fe200030006ff */
[--C-:B------:R-:W-:Y:S02]  /*76b0*/  HADD2.F32 R108, -RZ, R155.reuse.H0_H0 ;  /* 0x2000009bff6c7230 */ /* 0x100fe40000004100 */
[----:B------:R-:W-:Y:S01]  /*76c0*/  FMUL R27, R78, R34 ;  /* 0x000000224e1b7220 */ /* 0x000fe20000400000 */
[----:B------:R-:W-:Y:S02]  /*76d0*/  HADD2.F32 R111, -RZ, R155.H1_H1 ;  /* 0x3000009bff6f7230 */ /* 0x000fe40000004100 */
[C---:B------:R-:W-:Y:S01]  /*76e0*/  FFMA R24, R81.reuse, R107, R24 ;  /* 0x0000006b51187223 */ /* 0x040fe20000000018 */
[----:B------:R-:W-:Y:S01]  /*76f0*/  F2FP.F16.E4M3.UNPACK_B R159, R159.H1 ;  /* 0x0000009fff9f723e */ /* 0x000fe200030006ff */
[C---:B------:R-:W-:Y:S01]  /*7700*/  FFMA R25, R81.reuse, R106, R25 ;  /* 0x0000006a51197223 */ /* 0x040fe20000000019 */
[C---:B------:R-:W-:Y:S01]  /*7710*/  FFMA R26, R81.reuse, R109, R26 ;  /* 0x0000006d511a7223 */ /* 0x040fe2000000001a */
[----:B------:R-:W-:Y:S01]  /*7720*/  F2FP.F16.E4M3.UNPACK_B R160, R160.H1 ;  /* 0x000000a0ffa0723e */ /* 0x000fe200030006ff */
[C---:B------:R-:W-:Y:S01]  /*7730*/  FFMA R27, R81.reuse, R108, R27 ;  /* 0x0000006c511b7223 */ /* 0x040fe2000000001b */
[----:B------:R-:W-:Y:S01]  /*7740*/  F2FP.SATFINITE.E4M3.F32.PACK_AB_MERGE_C R6, R24, R23, RZ ;  /* 0x000000171806723e */ /* 0x000fe200048070ff */
[C---:B------:R-:W-:Y:S01]  /*7750*/  FMUL R34, R78.reuse, R41 ;  /* 0x000000294e227220 */ /* 0x040fe20000400000 */
[C---:B------:R-:W-:Y:S01]  /*7760*/  FMUL R41, R78.reuse, R48 ;  /* 0x000000304e297220 */ /* 0x040fe20000400000 */
[----:B------:R-:W-:Y:S01]  /*7770*/  FMUL R28, R78, R35 ;  /* 0x000000234e1c7220 */ /* 0x000fe20000400000 */
[----:B------:R-:W-:Y:S01]  /*7780*/  F2FP.F16.E4M3.UNPACK_B R161, R161.H1 ;  /* 0x000000a1ffa1723e */ /* 0x000fe200030006ff */
[--C-:B------:R-:W-:Y:S01]  /*7790*/  HADD2.F32 R112, -RZ, R156.reuse.H0_H0 ;  /* 0x2000009cff707230 */ /* 0x100fe20000004100 */
[----:B------:R-:W-:Y:S01]  /*77a0*/  F2FP.SATFINITE.E4M3.F32.PACK_AB_MERGE_C R6, R22, R21, R6 ;  /* 0x000000151606723e */ /* 0x000fe20004807006 */
[C---:B------:R-:W-:Y:S01]  /*77b0*/  FFMA R28, R81.reuse, R111, R28 ;  /* 0x0000006f511c7223 */ /* 0x040fe2000000001c */
[C---:B------:R-:W-:Y:S01]  /*77c0*/  FFMA R29, R81.reuse, R110, R29 ;  /* 0x0000006e511d7223 */ /* 0x040fe2000000001d */
[C---:B------:R-:W-:Y:S01]  /*77d0*/  FFMA R30, R81.reuse, R113, R30 ;  /* 0x00000071511e7223 */ /* 0x040fe2000000001e */
[----:B------:R-:W-:Y:S02]  /*77e0*/  HADD2.F32 R115, -RZ, R156.H1_H1 ;  /* 0x3000009cff737230 */ /* 0x000fe40000004100 */
[C---:B------:R-:W-:Y:S01]  /*77f0*/  FMUL R31, R78.reuse, R38 ;  /* 0x000000264e1f7220 */ /* 0x040fe20000400000 */
[----:B------:R-:W-:Y:S01]  /*7800*/  F2FP.F16.E4M3.UNPACK_B R162, R162.H1 ;  /* 0x000000a2ffa2723e */ /* 0x000fe200030006ff */
[C---:B------:R-:W-:Y:S01]  /*7810*/  FMUL R38, R78.reuse, R45 ;  /* 0x0000002d4e267220 */ /* 0x040fe20000400000 */
[C---:B------:R-:W-:Y:S01]  /*7820*/  FMUL R45, R78.reuse, R52 ;  /* 0x000000344e2d7220 */ /* 0x040fe20000400000 */
[----:B------:R-:W-:Y:S01]  /*7830*/  F2FP.F16.E4M3.UNPACK_B R163, R163.H1 ;  /* 0x000000a3ffa3723e */ /* 0x000fe200030006ff */
[----:B------:R-:W-:Y:S01]  /*7840*/  FFMA R31, R81, R112, R31 ;  /* 0x00000070511f7223 */ /* 0x000fe2000000001f */
[----:B------:R-:W-:Y:S01]  /*7850*/  FMUL R52, R78, R59 ;  /* 0x0000003b4e347220 */ /* 0x000fe20000400000 */
[----:B------:R-:W-:Y:S01]  /*7860*/  IADD3 R76, PT, PT, R76, 0x1, RZ ;  /* 0x000000014c4c7810 */ /* 0x000fe20007ffe0ff */
[C---:B------:R-:W-:Y:S01]  /*7870*/  FMUL R59, R78.reuse, R66 ;  /* 0x000000424e3b7220 */ /* 0x040fe20000400000 */
[----:B------:R-:W-:Y:S01]  /*7880*/  F2FP.SATFINITE.E4M3.F32.PACK_AB_MERGE_C R66, R13, R12, R14 ;  /* 0x0000000c0d42723e */ /* 0x000fe2000480700e */
[C---:B------:R-:W-:Y:S01]  /*7890*/  FMUL R32, R78.reuse, R39 ;  /* 0x000000274e207220 */ /* 0x040fe20000400000 */
[--C-:B------:R-:W-:Y:S02]  /*78a0*/  HADD2.F32 R116, -RZ, R157.reuse.H0_H0 ;  /* 0x2000009dff747230 */ /* 0x100fe40000004100 */
[C---:B------:R-:W-:Y:S01]  /*78b0*/  FMUL R35, R78.reuse, R42 ;  /* 0x0000002a4e237220 */ /* 0x040fe20000400000 */
[----:B------:R-:W-:Y:S02]  /*78c0*/  HADD2.F32 R119, -RZ, R157.H1_H1 ;  /* 0x3000009dff777230 */ /* 0x000fe40000004100 */
[C---:B------:R-:W-:Y:S01]  /*78d0*/  FFMA R32, R81.reuse, R115, R32 ;  /* 0x0000007351207223 */ /* 0x040fe20000000020 */
[----:B------:R-:W-:Y:S01]  /*78e0*/  FMUL R36, R78, R43 ;  /* 0x0000002b4e247220 */ /* 0x000fe20000400000 */
[C---:B------:R-:W-:Y:S01]  /*78f0*/  FFMA R33, R81.reuse, R114, R33 ;  /* 0x0000007251217223 */ /* 0x040fe20000000021 */
[C---:B------:R-:W-:Y:S01]  /*7900*/  FFMA R34, R81.reuse, R117, R34 ;  /* 0x0000007551227223 */ /* 0x040fe20000000022 */
[--C-:B------:R-:W-:Y:S01]  /*7910*/  HADD2.F32 R120, -RZ, R158.reuse.H0_H0 ;  /* 0x2000009eff787230 */ /* 0x100fe20000004100 */
[----:B------:R-:W-:Y:S01]  /*7920*/  F2FP.SATFINITE.E4M3.F32.PACK_AB_MERGE_C R32, R32, R31, RZ ;  /* 0x0000001f2020723e */ /* 0x000fe200048070ff */
[C---:B------:R-:W-:Y:S01]  /*7930*/  FFMA R35, R81.reuse, R116, R35 ;  /* 0x0000007451237223 */ /* 0x040fe20000000023 */
[----:B------:R-:W-:Y:S02]  /*7940*/  HADD2.F32 R123, -RZ, R158.H1_H1 ;  /* 0x3000009eff7b7230 */ /* 0x000fe40000004100 */
[----:B------:R-:W-:Y:S01]  /*7950*/  FMUL R39, R78, R46 ;  /* 0x0000002e4e277220 */ /* 0x000fe20000400000 */
[----:B------:R-:W-:Y:S01]  /*7960*/  F2FP.SATFINITE.E4M3.F32.PACK_AB_MERGE_C R32, R30, R29, R32 ;  /* 0x0000001d1e20723e */ /* 0x000fe20004807020 */
[C---:B------:R-:W-:Y:S01]  /*7970*/  FFMA R36, R81.reuse, R119, R36 ;  /* 0x0000007751247223 */ /* 0x040fe20000000024 */
[C---:B------:R-:W-:Y:S01]  /*7980*/  FMUL R40, R78.reuse, R47 ;  /* 0x0000002f4e287220 */ /* 0x040fe20000400000 */
[C---:B------:R-:W-:Y:S01]  /*7990*/  FFMA R37, R81.reuse, R118, R37 ;  /* 0x0000007651257223 */ /* 0x040fe20000000025 */
[C---:B------:R-:W-:Y:S01]  /*79a0*/  FFMA R38, R81.reuse, R121, R38 ;  /* 0x0000007951267223 */ /* 0x040fe20000000026 */
[C---:B------:R-:W-:Y:S01]  /*79b0*/  FMUL R42, R78.reuse, R49 ;  /* 0x000000314e2a7220 */ /* 0x040fe20000400000 */
[--C-:B------:R-:W-:Y:S02]  /*79c0*/  HADD2.F32 R124, -RZ, R159.reuse.H0_H0 ;  /* 0x2000009fff7c7230 */ /* 0x100fe40000004100 */
[C---:B------:R-:W-:Y:S01]  /*79d0*/  FFMA R39, R81.reuse, R120, R39 ;  /* 0x0000007851277223 */ /* 0x040fe20000000027 */
[----:B------:R-:W-:Y:S02]  /*79e0*/  HADD2.F32 R127, -RZ, R159.H1_H1 ;  /* 0x3000009fff7f7230 */ /* 0x000fe40000004100 */
[C---:B------:R-:W-:Y:S01]  /*79f0*/  FMUL R43, R78.reuse, R50 ;  /* 0x000000324e2b7220 */ /* 0x040fe20000400000 */
[C---:B------:R-:W-:Y:S01]  /*7a00*/  FFMA R40, R81.reuse, R123, R40 ;  /* 0x0000007b51287223 */ /* 0x040fe20000000028 */
[C---:B------:R-:W-:Y:S01]  /*7a10*/  FMUL R44, R78.reuse, R51 ;  /* 0x000000334e2c7220 */ /* 0x040fe20000400000 */
[C---:B------:R-:W-:Y:S01]  /*7a20*/  FFMA R41, R81.reuse, R122, R41 ;  /* 0x0000007a51297223 */ /* 0x040fe20000000029 */
[C---:B------:R-:W-:Y:S01]  /*7a30*/  FMUL R50, R78.reuse, R57 ;  /* 0x000000394e327220 */ /* 0x040fe20000400000 */
[C---:B------:R-:W-:Y:S01]  /*7a40*/  FMUL R57, R78.reuse, R64 ;  /* 0x000000404e397220 */ /* 0x040fe20000400000 */
[----:B------:R-:W-:Y:S01]  /*7a50*/  FFMA R42, R81, R125, R42 ;  /* 0x0000007d512a7223 */ /* 0x000fe2000000002a */
[C---:B------:R-:W-:Y:S01]  /*7a60*/  FMUL R46, R78.reuse, R53 ;  /* 0x000000354e2e7220 */ /* 0x040fe20000400000 */
[--C-:B------:R-:W-:Y:S01]  /*7a70*/  HADD2.F32 R128, -RZ, R160.reuse.H0_H0 ;  /* 0x200000a0ff807230 */ /* 0x100fe20000004100 */
[----:B------:R-:W-:Y:S01]  /*7a80*/  F2FP.SATFINITE.E4M3.F32.PACK_AB_MERGE_C R64, R5, R4, R86 ;  /* 0x000000040540723e */ /* 0x000fe20004807056 */
[C---:B------:R-:W-:Y:S01]  /*7a90*/  FMUL R51, R78.reuse, R58 ;  /* 0x0000003a4e337220 */ /* 0x040fe20000400000 */
[C---:B------:R-:W-:Y:S01]  /*7aa0*/  FMUL R53, R78.reuse, R60 ;  /* 0x0000003c4e357220 */ /* 0x040fe20000400000 */
[C---:B------:R-:W-:Y:S01]  /*7ab0*/  FFMA R43, R81.reuse, R124, R43 ;  /* 0x0000007c512b7223 */ /* 0x040fe2000000002b */
[----:B------:R-:W-:Y:S02]  /*7ac0*/  HADD2.F32 R131, -RZ, R160.H1_H1 ;  /* 0x300000a0ff837230 */ /* 0x000fe40000004100 */
[C---:B------:R-:W-:Y:S01]  /*7ad0*/  FMUL R47, R78.reuse, R54 ;  /* 0x000000364e2f7220 */ /* 0x040fe20000400000 */
[C---:B------:R-:W-:Y:S01]  /*7ae0*/  FMUL R58, R78.reuse, R65 ;  /* 0x000000414e3a7220 */ /* 0x040fe20000400000 */
[----:B------:R-:W-:Y:S01]  /*7af0*/  FMUL R60, R78, R67 ;  /* 0x000000434e3c7220 */ /* 0x000fe20000400000 */
[----:B------:R-:W-:Y:S01]  /*7b00*/  F2FP.SATFINITE.E4M3.F32.PACK_AB_MERGE_C R5, R20, R11, RZ ;  /* 0x0000000b1405723e */ /* 0x000fe200048070ff */
[----:B------:R-:W-:Y:S01]  /*7b10*/  FFMA R44, R81, R127, R44 ;  /* 0x0000007f512c7223 */ /* 0x000fe2000000002c */
[C---:B------:R-:W-:Y:S01]  /*7b20*/  FMUL R48, R78.reuse, R55 ;  /* 0x000000374e307220 */ /* 0x040fe20000400000 */
[----:B------:R-:W-:Y:S01]  /*7b30*/  F2FP.SATFINITE.E4M3.F32.PACK_AB_MERGE_C R65, R9, R8, R138 ;  /* 0x000000080941723e */ /* 0x000fe2000480708a */
[----:B------:R-:W-:Y:S01]  /*7b40*/  FFMA R45, R81, R126, R45 ;  /* 0x0000007e512d7223 */ /* 0x000fe2000000002d */
[----:B------:R-:W-:Y:S01]  /*7b50*/  F2FP.SATFINITE.E4M3.F32.PACK_AB_MERGE_C R67, R17, R16, R18 ;  /* 0x000000101143723e */ /* 0x000fe20004807012 */
[----:B------:R-:W-:Y:S01]  /*7b60*/  FMUL R49, R78, R56 ;  /* 0x000000384e317220 */ /* 0x000fe20000400000 */
[C---:B------:R-:W-:Y:S01]  /*7b70*/  FFMA R46, R81.reuse, R129, R46 ;  /* 0x00000081512e7223 */ /* 0x040fe2000000002e */
[--C-:B------:R-:W-:Y:S02]  /*7b80*/  HADD2.F32 R132, -RZ, R161.reuse.H0_H0 ;  /* 0x200000a1ff847230 */ /* 0x100fe40000004100 */
[C---:B------:R-:W-:Y:S01]  /*7b90*/  FFMA R47, R81.reuse, R128, R47 ;  /* 0x00000080512f7223 */ /* 0x040fe2000000002f */
[----:B------:R1:W-:Y:S01]  /*7ba0*/  STS.128 [R172+UR49+0x6200], R64 ;  /* 0x00620040ac007988 */ /* 0x0003e20008000c31 */
[----:B------:R-:W-:Y:S01]  /*7bb0*/  HADD2.F32 R135, -RZ, R161.H1_H1 ;  /* 0x300000a1ff877230 */ /* 0x000fe20000004100 */
[----:B------:R-:W-:Y:S01]  /*7bc0*/  F2FP.SATFINITE.E4M3.F32.PACK_AB_MERGE_C R5, R10, R7, R5 ;  /* 0x000000070a05723e */ /* 0x000fe20004807005 */
[C---:B------:R-:W-:Y:S01]  /*7bd0*/  FFMA R48, R81.reuse, R131, R48 ;  /* 0x0000008351307223 */ /* 0x040fe20000000030 */
[----:B------:R-:W-:Y:S01]  /*7be0*/  F2FP.SATFINITE.E4M3.F32.PACK_AB_MERGE_C R7, R28, R27, RZ ;  /* 0x0000001b1c07723e */ /* 0x000fe200048070ff */
        /* <DEDUP_REMOVED lines=8> */
[----:B------:R-:W-:Y:S01]  /*7c70*/  FMUL R56, R78, R63 ;  /* 0x0000003f4e387220 */ /* 0x000fe20000400000 */
[----:B------:R-:W-:Y:S01]  /*7c80*/  F2FP.SATFINITE.E4M3.F32.PACK_AB_MERGE_C R4, R2, R0, R3 ;  /* 0x000000000204723e */ /* 0x000fe20004807003 */
[C---:B------:R-:W-:Y:S01]  /*7c90*/  FFMA R53, R81.reuse, R134, R53 ;  /* 0x0000008651357223 */ /* 0x040fe20000000035 */
[----:B------:R-:W-:Y:S01]  /*7ca0*/  F2FP.SATFINITE.E4M3.F32.PACK_AB_MERGE_C R7, R26, R25, R7 ;  /* 0x000000191a07723e */ /* 0x000fe20004807007 */
[C---:B------:R-:W-:Y:S01]  /*7cb0*/  FFMA R54, R81.reuse, R137, R54 ;  /* 0x0000008951367223 */ /* 0x040fe20000000036 */
[--C-:B------:R-:W-:Y:S02]  /*7cc0*/  HADD2.F32 R84, -RZ, R163.reuse.H0_H0 ;  /* 0x200000a3ff547230 */ /* 0x100fe40000004100 */
[C---:B------:R-:W-:Y:S01]  /*7cd0*/  FFMA R55, R81.reuse, R136, R55 ;  /* 0x0000008851377223 */ /* 0x040fe20000000037 */
[----:B------:R-:W-:Y:S01]  /*7ce0*/  HADD2.F32 R85, -RZ, R163.H1_H1 ;  /* 0x300000a3ff557230 */ /* 0x000fe20000004100 */
[----:B------:R1:W-:Y:S01]  /*7cf0*/  STS.128 [R204+0x6010], R4 ;  /* 0x00601004cc007388 */ /* 0x0003e20000000c00 */
[----:B------:R-:W-:Y:S01]  /*7d00*/  F2FP.SATFINITE.E4M3.F32.PACK_AB_MERGE_C R35, R36, R35, RZ ;  /* 0x000000232423723e */ /* 0x000fe200048070ff */
[C---:B------:R-:W-:Y:S01]  /*7d10*/  FFMA R56, R81.reuse, R139, R56 ;  /* 0x0000008b51387223 */ /* 0x040fe20000000038 */
[----:B------:R-:W-:Y:S01]  /*7d20*/  F2FP.SATFINITE.E4M3.F32.PACK_AB_MERGE_C R39, R40, R39, RZ ;  /* 0x000000272827723e */ /* 0x000fe200048070ff */
[C---:B------:R-:W-:Y:S01]  /*7d30*/  FFMA R57, R81.reuse, R82, R57 ;  /* 0x0000005251397223 */ /* 0x040fe20000000039 */
[----:B------:R-:W-:Y:S01]  /*7d40*/  F2FP.SATFINITE.E4M3.F32.PACK_AB_MERGE_C R43, R44, R43, RZ ;  /* 0x0000002b2c2b723e */ /* 0x000fe200048070ff */
[C---:B------:R-:W-:Y:S01]  /*7d50*/  FFMA R58, R81.reuse, R83, R58 ;  /* 0x00000053513a7223 */ /* 0x040fe2000000003a */
[C---:B------:R-:W-:Y:S01]  /*7d60*/  FFMA R59, R81.reuse, R84, R59 ;  /* 0x00000054513b7223 */ /* 0x040fe2000000003b */
[----:B------:R-:W-:Y:S01]  /*7d70*/  F2FP.SATFINITE.E4M3.F32.PACK_AB_MERGE_C R33, R34, R33, R35 ;  /* 0x000000212221723e */ /* 0x000fe20004807023 */
        /* <DEDUP_REMOVED lines=11> */
[----:B------:R-:W-:Y:S05]  /*7e30*/  F2FP.SATFINITE.E4M3.F32.PACK_AB_MERGE_C R51, R58, R57, R59 ;  /* 0x000000393a33723e */ /* 0x000fea000480703b */
        /* <DEDUP_REMOVED lines=9> */
[----:B------:R-:W-:Y:S02]  /*7ed0*/  UIADD3 UR8, UP0, UPT, UR52, 0x680, URZ ;  /* 0x0000068034087890 */ /* 0x000fe4000ff1e0ff */
[----:B------:R-:W-:Y:S02]  /*7ee0*/  UIADD3 UR5, UPT, UPT, UR41, 0x40, URZ ;  /* 0x0000004029057890 */ /* 0x000fe4000fffe0ff */
[----:B------:R-:W-:Y:S02]  /*7ef0*/  UIADD3 UR4, UPT, UPT, UR49, 0x6200, URZ ;  /* 0x0000620031047890 */ /* 0x000fe4000fffe0ff */
[----:B------:R-:W-:Y:S01]  /*7f00*/  UIADD3.X UR9, UPT, UPT, URZ, UR53, URZ, UP0, !UPT ;  /* 0x00000035ff097290 */ /* 0x000fe200087fe4ff */
[----:B------:R-:W-:Y:S01]  /*7f10*/  UMOV UR6, UR42 ;  /* 0x0000002a00067c82 */ /* 0x000fe20008000000 */
[----:B------:R-:W-:Y:S07]  /*7f20*/  UMOV UR7, UR36 ;  /* 0x0000002400077c82 */ /* 0x000fee0008000000 */
[----:B------:R2:W-:Y:S01]  /*7f30*/  UTMASTG.3D [UR4], [UR8] ;  /* 0x00000004080073b5 */ /* 0x0005e20008010000 */
[----:B------:R0:W-:Y:S01]  /*7f40*/  UTMACMDFLUSH ;  /* 0x00000000000079b7 */ /* 0x0001e20000000000 */
[----:B--2---:R-:W-:Y:S04]  /*7f50*/  DEPBAR.LE SB0, 0x1 ;  /* 0x000080400000791a */ /* 0x004fe80000000000 */
.L_x_103:
[----:B------:R-:W-:Y:S05]  /*7f60*/  BSYNC.RECONVERGENT B0 ;  /* 0x0000000000007941 */ /* 0x000fea0003800200 */
.L_x_102:
[----:B------:R-:W-:Y:S01]  /*7f70*/  BAR.SYNC.DEFER_BLOCKING 0x1, 0x80 ;  /* 0x0042000000007b1d */ /* 0x000fe20000010000 */
[----:B------:R-:W-:Y:S01]  /*7f80*/  ISETP.NE.AND P2, PT, R194, RZ, PT ;  /* 0x000000ffc200720c */ /* 0x000fe20003f45270 */
[----:B------:R-:W-:Y:S01]  /*7f90*/  IMAD.IADD R20, R75, 0x1, R147 ;  /* 0x000000014b147824 */ /* 0x000fe200078e0293 */
[----:B------:R-:W-:Y:S01]  /*7fa0*/  ISETP.NE.AND P0, PT, R195, 0x2, PT ;  /* 0x00000002c300780c */ /* 0x000fe20003f05270 */
[----:B------:R-:W-:Y:S01]  /*7fb0*/  IMAD.IADD R21, R77, 0x1, R170 ;  /* 0x000000014d157824 */ /* 0x000fe200078e02aa */
[----:B------:R-:W-:Y:S02]  /*7fc0*/  ISETP.NE.AND P1, PT, R76, 0x4, PT ;  /* 0x000000044c00780c */ /* 0x000fe40003f25270 */
[----:B------:R-:W-:Y:S02]  /*7fd0*/  SEL R3, RZ, 0x1, P0 ;  /* 0x00000001ff037807 */ /* 0x000fe40000000000 */
[----:B------:R-:W-:Y:S02]  /*7fe0*/  SEL R0, RZ, 0x1, P1 ;  /* 0x00000001ff007807 */ /* 0x000fe40000800000 */
[----:B------:R-:W-:Y:S02]  /*7ff0*/  LOP3.LUT R182, R182, R3, RZ, 0x3c, !PT ;  /* 0x00000003b6b67212 */ /* 0x000fe400078e3cff */
[----:B------:R-:W-:Y:S02]  /*8000*/  LOP3.LUT R183, R183, R0, RZ, 0x3c, !PT ;  /* 0x00000000b7b77212 */ /* 0x000fe400078e3cff */
[----:B------:R-:W-:Y:S02]  /*8010*/  @P2 R2UR UR36, R179 ;  /* 0x00000000b32422ca */ /* 0x000fe400000e0000 */
[----:B------:R-:W-:Y:S02]  /*8020*/  SEL R195, R195, RZ, P0 ;  /* 0x000000ffc3c37207 */ /* 0x000fe40000000000 */
[----:B------:R-:W-:Y:S01]  /*8030*/  SEL R76, R76, RZ, P1 ;  /* 0x000000ff4c4c7207 */ /* 0x000fe20000800000 */
[----:B------:R-:W-:Y:S10]  /*8040*/  @P2 BRA `(.L_x_104) ;  /* 0xffffffc400bc2947 */ /* 0x000ff4000383ffff */
[----:B------:R-:W-:Y:S05]  /*8050*/  EXIT ;  /* 0x000000000000794d */ /* 0x000fea0003800000 */
.L_x_19:
[----:B--2---:R2:W1:Y:S02]  /*8060*/  SYNCS.PHASECHK.TRANS64.TRYWAIT P0, [R3+URZ+0xd0], R2 ;  /* 0x0000d002030075a7 */ /* 0x00446400080011ff */
[----:B-1----:R-:W-:Y:S05]  /*8070*/  @!P0 NANOSLEEP.SYNCS 0x989680 ;  /* 0x009896800000895d */ /* 0x002fea0003900000 */
[----:B------:R-:W1:Y:S02]  /*8080*/  @!P0 SYNCS.PHASECHK.TRANS64 P0, [R3+URZ+0xd0], R2 ;  /* 0x0000d002030085a7 */ /* 0x000e6400080010ff */
[----:B-1----:R-:W-:Y:S05]  /*8090*/  @!P0 BRA `(.L_x_19) ;  /* 0xfffffffc00f08947 */ /* 0x002fea000383ffff */
[----:B------:R-:W-:Y:S05]  /*80a0*/  BRA `(.L_x_105) ;  /* 0xffffff9400347947 */ /* 0x000fea000383ffff */
.L_x_22:
[----:B-1----:R-:W-:-:S07]  /*80b0*/  MOV R2, UR33 ;  /* 0x0000002100027c02 */ /* 0x002fce0008000f00 */
.L_x_106:
[----:B-1----:R1:W2:Y:S02]  /*80c0*/  SYNCS.PHASECHK.TRANS64.TRYWAIT P0, [R2+URZ+0x18], R5 ;  /* 0x00001805020075a7 */ /* 0x0022a400080011ff */
[----:B--2---:R-:W-:Y:S05]  /*80d0*/  @!P0 NANOSLEEP.SYNCS 0x989680 ;  /* 0x009896800000895d */ /* 0x004fea0003900000 */
[----:B------:R-:W2:Y:S02]  /*80e0*/  @!P0 SYNCS.PHASECHK.TRANS64 P0, [R2+URZ+0x18], R5 ;  /* 0x00001805020085a7 */ /* 0x000ea400080010ff */
[----:B--2---:R-:W-:Y:S05]  /*80f0*/  @!P0 BRA `(.L_x_106) ;  /* 0xfffffffc00f08947 */ /* 0x004fea000383ffff */
[----:B------:R-:W-:Y:S05]  /*8100*/  BRA `(.L_x_21) ;  /* 0xffffff9400847947 */ /* 0x000fea000383ffff */
.L_x_28:
[----:B-1----:R-:W-:-:S07]  /*8110*/  MOV R2, UR17 ;  /* 0x0000001100027c02 */ /* 0x002fce0008000f00 */
.L_x_107:
[----:B-1----:R1:W2:Y:S02]  /*8120*/  SYNCS.PHASECHK.TRANS64.TRYWAIT P0, [R2+URZ+0x18], R5 ;  /* 0x00001805020075a7 */ /* 0x0022a400080011ff */
[----:B--2---:R-:W-:Y:S05]  /*8130*/  @!P0 NANOSLEEP.SYNCS 0x989680 ;  /* 0x009896800000895d */ /* 0x004fea0003900000 */
[----:B------:R-:W2:Y:S02]  /*8140*/  @!P0 SYNCS.PHASECHK.TRANS64 P0, [R2+URZ+0x18], R5 ;  /* 0x00001805020085a7 */ /* 0x000ea400080010ff */
[----:B--2---:R-:W-:Y:S05]  /*8150*/  @!P0 BRA `(.L_x_107) ;  /* 0xfffffffc00f08947 */ /* 0x004fea000383ffff */
[----:B------:R-:W-:Y:S05]  /*8160*/  BRA `(.L_x_27) ;  /* 0xffffff9800287947 */ /* 0x000fea000383ffff */
.L_x_32:
[----:B-1----:R1:W2:Y:S02]  /*8170*/  SYNCS.PHASECHK.TRANS64.TRYWAIT P0, [R2+URZ+0x60], R3 ;  /* 0x00006003020075a7 */ /* 0x0022a400080011ff */
[----:B--2---:R-:W-:Y:S05]  /*8180*/  @!P0 NANOSLEEP.SYNCS 0x989680 ;  /* 0x009896800000895d */ /* 0x004fea0003900000 */
[----:B------:R-:W2:Y:S02]  /*8190*/  @!P0 SYNCS.PHASECHK.TRANS64 P0, [R2+URZ+0x60], R3 ;  /* 0x00006003020085a7 */ /* 0x000ea400080010ff */
[----:B--2---:R-:W-:Y:S05]  /*81a0*/  @!P0 BRA `(.L_x_32) ;  /* 0xfffffffc00f08947 */ /* 0x004fea000383ffff */
[----:B------:R-:W-:Y:S05]  /*81b0*/  BRA `(.L_x_108) ;  /* 0xffffff9800b47947 */ /* 0x000fea000383ffff */
.L_x_36:
[----:B----4-:R-:W-:-:S07]  /*81c0*/  MOV R0, UR5 ;  /* 0x0000000500007c02 */ /* 0x010fce0008000f00 */
.L_x_109:
[----:B-1----:R1:W2:Y:S02]  /*81d0*/  SYNCS.PHASECHK.TRANS64.TRYWAIT P0, [R0+URZ], R3 ;  /* 0x00000003000075a7 */ /* 0x0022a400080011ff */
[----:B--2---:R-:W-:Y:S05]  /*81e0*/  @!P0 NANOSLEEP.SYNCS 0x989680 ;  /* 0x009896800000895d */ /* 0x004fea0003900000 */
[----:B------:R-:W2:Y:S02]  /*81f0*/  @!P0 SYNCS.PHASECHK.TRANS64 P0, [R0+URZ], R3 ;  /* 0x00000003000085a7 */ /* 0x000ea400080010ff */
[----:B--2---:R-:W-:Y:S05]  /*8200*/  @!P0 BRA `(.L_x_109) ;  /* 0xfffffffc00f08947 */ /* 0x004fea000383ffff */
[----:B------:R-:W-:Y:S05]  /*8210*/  BRA `(.L_x_110) ;  /* 0xffffffa000247947 */ /* 0x000fea000383ffff */
.L_x_37:
[----:B----4-:R-:W-:-:S07]  /*8220*/  MOV R0, UR5 ;  /* 0x0000000500007c02 */ /* 0x010fce0008000f00 */
.L_x_111:
[----:B-1----:R1:W2:Y:S02]  /*8230*/  SYNCS.PHASECHK.TRANS64.TRYWAIT P0, [R0+URZ], R3 ;  /* 0x00000003000075a7 */ /* 0x0022a400080011ff */
[----:B--2---:R-:W-:Y:S05]  /*8240*/  @!P0 NANOSLEEP.SYNCS 0x989680 ;  /* 0x009896800000895d */ /* 0x004fea0003900000 */
[----:B------:R-:W2:Y:S02]  /*8250*/  @!P0 SYNCS.PHASECHK.TRANS64 P0, [R0+URZ], R3 ;  /* 0x00000003000085a7 */ /* 0x000ea400080010ff */
[----:B--2---:R-:W-:Y:S05]  /*8260*/  @!P0 BRA `(.L_x_111) ;  /* 0xfffffffc00f08947 */ /* 0x004fea000383ffff */
[----:B------:R-:W-:Y:S05]  /*8270*/  BRA `(.L_x_112) ;  /* 0xffffffa000307947 */ /* 0x000fea000383ffff */
.L_x_40:
[----:B-1----:R1:W2:Y:S02]  /*8280*/  SYNCS.PHASECHK.TRANS64.TRYWAIT P0, [R0+URZ+0xc0], R5 ;  /* 0x0000c005000075a7 */ /* 0x0022a400080011ff */
[----:B--2---:R-:W-:Y:S05]  /*8290*/  @!P0 NANOSLEEP.SYNCS 0x989680 ;  /* 0x009896800000895d */ /* 0x004fea0003900000 */
[----:B------:R-:W2:Y:S02]  /*82a0*/  @!P0 SYNCS.PHASECHK.TRANS64 P0, [R0+URZ+0xc0], R5 ;  /* 0x0000c005000085a7 */ /* 0x000ea400080010ff */
[----:B--2---:R-:W-:Y:S05]  /*82b0*/  @!P0 BRA `(.L_x_40) ;  /* 0xfffffffc00f08947 */ /* 0x004fea000383ffff */
[----:B------:R-:W-:Y:S05]  /*82c0*/  BRA `(.L_x_113) ;  /* 0xffffffa0008c7947 */ /* 0x000fea000383ffff */
.L_x_41:
[----:B------:R-:W-:-:S07]  /*82d0*/  MOV R0, UR5 ;  /* 0x0000000500007c02 */ /* 0x000fce0008000f00 */
.L_x_114:
[----:B-1----:R1:W2:Y:S02]  /*82e0*/  SYNCS.PHASECHK.TRANS64.TRYWAIT P0, [R0+URZ+0x70], R5 ;  /* 0x00007005000075a7 */ /* 0x0022a400080011ff */
[----:B--2---:R-:W-:Y:S05]  /*82f0*/  @!P0 NANOSLEEP.SYNCS 0x989680 ;  /* 0x009896800000895d */ /* 0x004fea0003900000 */
[----:B------:R-:W2:Y:S02]  /*8300*/  @!P0 SYNCS.PHASECHK.TRANS64 P0, [R0+URZ+0x70], R5 ;  /* 0x00007005000085a7 */ /* 0x000ea400080010ff */
[----:B--2---:R-:W-:Y:S05]  /*8310*/  @!P0 BRA `(.L_x_114) ;  /* 0xfffffffc00f08947 */ /* 0x004fea000383ffff */
[----:B------:R-:W-:Y:S05]  /*8320*/  BRA `(.L_x_115) ;  /* 0xffffffa0009c7947 */ /* 0x000fea000383ffff */
.L_x_42:
[----:B-1----:R1:W2:Y:S02]  /*8330*/  SYNCS.PHASECHK.TRANS64.TRYWAIT P1, [R0+URZ+0x60], R5 ;  /* 0x00006005000075a7 */ /* 0x0022a400080211ff */
[----:B--2---:R-:W-:Y:S05]  /*8340*/  @!P1 NANOSLEEP.SYNCS 0x989680 ;  /* 0x009896800000995d */ /* 0x004fea0003900000 */
[----:B------:R-:W2:Y:S02]  /*8350*/  @!P1 SYNCS.PHASECHK.TRANS64 P1, [R0+URZ+0x60], R5 ;  /* 0x00006005000095a7 */ /* 0x000ea400080210ff */
[----:B--2---:R-:W-:Y:S05]  /*8360*/  @!P1 BRA `(.L_x_42) ;  /* 0xfffffffc00f09947 */ /* 0x004fea000383ffff */
[----:B------:R-:W-:Y:S05]  /*8370*/  BRA `(.L_x_116) ;  /* 0xffffffa000cc7947 */ /* 0x000fea000383ffff */
.L_x_45:
[----:B------:R-:W-:-:S07]  /*8380*/  MOV R0, UR5 ;  /* 0x0000000500007c02 */ /* 0x000fce0008000f00 */
.L_x_117:
[----:B-1----:R1:W2:Y:S02]  /*8390*/  SYNCS.PHASECHK.TRANS64.TRYWAIT P0, [R0+URZ+0x70], R3 ;  /* 0x00007003000075a7 */ /* 0x0022a400080011ff */
[----:B--2---:R-:W-:Y:S05]  /*83a0*/  @!P0 NANOSLEEP.SYNCS 0x989680 ;  /* 0x009896800000895d */ /* 0x004fea0003900000 */
[----:B------:R-:W2:Y:S02]  /*83b0*/  @!P0 SYNCS.PHASECHK.TRANS64 P0, [R0+URZ+0x70], R3 ;  /* 0x00007003000085a7 */ /* 0x000ea400080010ff */
[----:B--2---:R-:W-:Y:S05]  /*83c0*/  @!P0 BRA `(.L_x_117) ;  /* 0xfffffffc00f08947 */ /* 0x004fea000383ffff */
[----:B------:R-:W-:Y:S05]  /*83d0*/  BRA `(.L_x_44) ;  /* 0xffffffa400207947 */ /* 0x000fea000383ffff */
.L_x_52:
[----:B-1----:R1:W2:Y:S02]  /*83e0*/  SYNCS.PHASECHK.TRANS64.TRYWAIT P1, [R0+URZ+0x60], R5 ;  /* 0x00006005000075a7 */ /* 0x0022a400080211ff */
[----:B--2---:R-:W-:Y:S05]  /*83f0*/  @!P1 NANOSLEEP.SYNCS 0x989680 ;  /* 0x009896800000995d */ /* 0x004fea0003900000 */
[----:B------:R-:W2:Y:S02]  /*8400*/  @!P1 SYNCS.PHASECHK.TRANS64 P1, [R0+URZ+0x60], R5 ;  /* 0x00006005000095a7 */ /* 0x000ea400080210ff */
[----:B--2---:R-:W-:Y:S05]  /*8410*/  @!P1 BRA `(.L_x_52) ;  /* 0xfffffffc00f09947 */ /* 0x004fea000383ffff */
[----:B------:R-:W-:Y:S05]  /*8420*/  BRA `(.L_x_118) ;  /* 0xffffffa800807947 */ /* 0x000fea000383ffff */
.L_x_53:
[----:B------:R-:W-:-:S07]  /*8430*/  MOV R3, UR8 ;  /* 0x0000000800037c02 */ /* 0x000fce0008000f00 */
.L_x_119:
[----:B-1----:R1:W2:Y:S02]  /*8440*/  SYNCS.PHASECHK.TRANS64.TRYWAIT P0, [R3+URZ+0xa0], R0 ;  /* 0x0000a000030075a7 */ /* 0x0022a400080011ff */
[----:B--2---:R-:W-:Y:S05]  /*8450*/  @!P0 NANOSLEEP.SYNCS 0x989680 ;  /* 0x009896800000895d */ /* 0x004fea0003900000 */
[----:B------:R-:W2:Y:S02]  /*8460*/  @!P0 SYNCS.PHASECHK.TRANS64 P0, [R3+URZ+0xa0], R0 ;  /* 0x0000a000030085a7 */ /* 0x000ea400080010ff */
[----:B--2---:R-:W-:Y:S05]  /*8470*/  @!P0 BRA `(.L_x_119) ;  /* 0xfffffffc00f08947 */ /* 0x004fea000383ffff */
[----:B------:R-:W-:Y:S05]  /*8480*/  BRA `(.L_x_120) ;  /* 0xffffffa800b87947 */ /* 0x000fea000383ffff */
.L_x_56:
[----:B------:R-:W-:Y:S07]  /*8490*/  MOV R0, UR7 ;  /* 0x0000000700007c02 */ /* 0x000fee0008000f00 */
.L_x_121:
[----:B-1----:R1:W2:Y:S02]  /*84a0*/  SYNCS.PHASECHK.TRANS64.TRYWAIT P0, [R0+URZ], R3 ;  /* 0x00000003000075a7 */ /* 0x0022a400080011ff */
[----:B--2---:R-:W-:Y:S05]  /*84b0*/  @!P0 NANOSLEEP.SYNCS 0x989680 ;  /* 0x009896800000895d */ /* 0x004fea0003900000 */
[----:B------:R-:W2:Y:S02]  /*84c0*/  @!P0 SYNCS.PHASECHK.TRANS64 P0, [R0+URZ], R3 ;  /* 0x00000003000085a7 */ /* 0x000ea400080010ff */
[----:B--2---:R-:W-:Y:S05]  /*84d0*/  @!P0 BRA `(.L_x_121) ;  /* 0xfffffffc00f08947 */ /* 0x004fea000383ffff */
[----:B------:R-:W-:Y:S05]  /*84e0*/  BRA `(.L_x_55) ;  /* 0xffffffa800d47947 */ /* 0x000fea000383ffff */
.L_x_59:
[----:B------:R-:W-:-:S07]  /*84f0*/  MOV R0, UR5 ;  /* 0x0000000500007c02 */ /* 0x000fce0008000f00 */
.L_x_122:
[----:B--2---:R2:W3:Y:S02]  /*8500*/  SYNCS.PHASECHK.TRANS64.TRYWAIT P0, [R0+URZ], R3 ;  /* 0x00000003000075a7 */ /* 0x0044e400080011ff */
[----:B---3--:R-:W-:Y:S05]  /*8510*/  @!P0 NANOSLEEP.SYNCS 0x989680 ;  /* 0x009896800000895d */ /* 0x008fea0003900000 */
[----:B------:R-:W3:Y:S02]  /*8520*/  @!P0 SYNCS.PHASECHK.TRANS64 P0, [R0+URZ], R3 ;  /* 0x00000003000085a7 */ /* 0x000ee400080010ff */
[----:B---3--:R-:W-:Y:S05]  /*8530*/  @!P0 BRA `(.L_x_122) ;  /* 0xfffffffc00f08947 */ /* 0x008fea000383ffff */
[----:B------:R-:W-:Y:S05]  /*8540*/  BRA `(.L_x_123) ;  /* 0xffffffac00887947 */ /* 0x000fea000383ffff */
.L_x_60:
[----:B------:R-:W-:-:S07]  /*8550*/  MOV R0, UR5 ;  /* 0x0000000500007c02 */ /* 0x000fce0008000f00 */
.L_x_124:
[----:B-1----:R1:W2:Y:S02]  /*8560*/  SYNCS.PHASECHK.TRANS64.TRYWAIT P0, [R0+URZ], R3 ;  /* 0x00000003000075a7 */ /* 0x0022a400080011ff */
[----:B--2---:R-:W-:Y:S05]  /*8570*/  @!P0 NANOSLEEP.SYNCS 0x989680 ;  /* 0x009896800000895d */ /* 0x004fea0003900000 */
[----:B------:R-:W2:Y:S02]  /*8580*/  @!P0 SYNCS.PHASECHK.TRANS64 P0, [R0+URZ], R3 ;  /* 0x00000003000085a7 */ /* 0x000ea400080010ff */
[----:B--2---:R-:W-:Y:S05]  /*8590*/  @!P0 BRA `(.L_x_124) ;  /* 0xfffffffc00f08947 */ /* 0x004fea000383ffff */
[----:B------:R-:W-:Y:S05]  /*85a0*/  BRA `(.L_x_125) ;  /* 0xffffffac00947947 */ /* 0x000fea000383ffff */
.L_x_61:
[----:B------:R-:W-:-:S07]  /*85b0*/  MOV R0, UR5 ;  /* 0x0000000500007c02 */ /* 0x000fce0008000f00 */
.L_x_126:
[----:B-1----:R1:W2:Y:S02]  /*85c0*/  SYNCS.PHASECHK.TRANS64.TRYWAIT P0, [R0+URZ], R3 ;  /* 0x00000003000075a7 */ /* 0x0022a400080011ff */
[----:B--2---:R-:W-:Y:S05]  /*85d0*/  @!P0 NANOSLEEP.SYNCS 0x989680 ;  /* 0x009896800000895d */ /* 0x004fea0003900000 */
[----:B------:R-:W2:Y:S02]  /*85e0*/  @!P0 SYNCS.PHASECHK.TRANS64 P0, [R0+URZ], R3 ;  /* 0x00000003000085a7 */ /* 0x000ea400080010ff */
[----:B--2---:R-:W-:Y:S05]  /*85f0*/  @!P0 BRA `(.L_x_126) ;  /* 0xfffffffc00f08947 */ /* 0x004fea000383ffff */
[----:B------:R-:W-:Y:S05]  /*8600*/  BRA `(.L_x_127) ;  /* 0xffffffac00a07947 */ /* 0x000fea000383ffff */
.L_x_62:
[----:B------:R-:W-:-:S07]  /*8610*/  MOV R0, UR7 ;  /* 0x0000000700007c02 */ /* 0x000fce0008000f00 */
.L_x_128:
[----:B-1----:R1:W2:Y:S02]  /*8620*/  SYNCS.PHASECHK.TRANS64.TRYWAIT P0, [R0+URZ], R3 ;  /* 0x00000003000075a7 */ /* 0x0022a400080011ff */
[----:B--2---:R-:W-:Y:S05]  /*8630*/  @!P0 NANOSLEEP.SYNCS 0x989680 ;  /* 0x009896800000895d */ /* 0x004fea0003900000 */
[----:B------:R-:W2:Y:S02]  /*8640*/  @!P0 SYNCS.PHASECHK.TRANS64 P0, [R0+URZ], R3 ;  /* 0x00000003000085a7 */ /* 0x000ea400080010ff */
[----:B--2---:R-:W-:Y:S05]  /*8650*/  @!P0 BRA `(.L_x_128) ;  /* 0xfffffffc00f08947 */ /* 0x004fea000383ffff */
[----:B------:R-:W-:Y:S05]  /*8660*/  BRA `(.L_x_129) ;  /* 0xffffffac00ac7947 */ /* 0x000fea000383ffff */
.L_x_67:
[----:B--2---:R2:W3:Y:S02]  /*8670*/  SYNCS.PHASECHK.TRANS64.TRYWAIT P0, [R0+URZ+0x60], R3 ;  /* 0x00006003000075a7 */ /* 0x0044e400080011ff */
[----:B---3--:R-:W-:Y:S05]  /*8680*/  @!P0 NANOSLEEP.SYNCS 0x989680 ;  /* 0x009896800000895d */ /* 0x008fea0003900000 */
[----:B------:R-:W3:Y:S02]  /*8690*/  @!P0 SYNCS.PHASECHK.TRANS64 P0, [R0+URZ+0x60], R3 ;  /* 0x00006003000085a7 */ /* 0x000ee400080010ff */
[----:B---3--:R-:W-:Y:S05]  /*86a0*/  @!P0 BRA `(.L_x_67) ;  /* 0xfffffffc00f08947 */ /* 0x008fea000383ffff */
[----:B------:R-:W-:Y:S05]  /*86b0*/  BRA `(.L_x_130) ;  /* 0xffffffb000b07947 */ /* 0x000fea000383ffff */
.L_x_70:
[----:B------:R-:W-:Y:S07]  /*86c0*/  MOV R0, UR7 ;  /* 0x0000000700007c02 */ /* 0x000fee0008000f00 */
.L_x_131:
[----:B--2---:R2:W3:Y:S02]  /*86d0*/  SYNCS.PHASECHK.TRANS64.TRYWAIT P0, [R0+URZ+0x58], R3 ;  /* 0x00005803000075a7 */ /* 0x0044e400080011ff */
[----:B---3--:R-:W-:Y:S05]  /*86e0*/  @!P0 NANOSLEEP.SYNCS 0x989680 ;  /* 0x009896800000895d */ /* 0x008fea0003900000 */
[----:B------:R-:W3:Y:S02]  /*86f0*/  @!P0 SYNCS.PHASECHK.TRANS64 P0, [R0+URZ+0x58], R3 ;  /* 0x00005803000085a7 */ /* 0x000ee400080010ff */
[----:B---3--:R-:W-:Y:S05]  /*8700*/  @!P0 BRA `(.L_x_131) ;  /* 0xfffffffc00f08947 */ /* 0x008fea000383ffff */
[----:B------:R-:W-:Y:S05]  /*8710*/  BRA `(.L_x_69) ;  /* 0xffffffb400907947 */ /* 0x000fea000383ffff */
.L_x_73:
[----:B--2---:R-:W-:Y:S07]  /*8720*/  MOV R3, UR7 ;  /* 0x0000000700037c02 */ /* 0x004fee0008000f00 */
.L_x_132:
[----:B-1----:R1:W2:Y:S02]  /*8730*/  SYNCS.PHASECHK.TRANS64.TRYWAIT P0, [R3+URZ+0x40], R12 ;  /* 0x0000400c030075a7 */ /* 0x0022a400080011ff */
[----:B--2---:R-:W-:Y:S05]  /*8740*/  @!P0 NANOSLEEP.SYNCS 0x989680 ;  /* 0x009896800000895d */ /* 0x004fea0003900000 */
[----:B------:R-:W2:Y:S02]  /*8750*/  @!P0 SYNCS.PHASECHK.TRANS64 P0, [R3+URZ+0x40], R12 ;  /* 0x0000400c030085a7 */ /* 0x000ea400080010ff */
[----:B--2---:R-:W-:Y:S05]  /*8760*/  @!P0 BRA `(.L_x_132) ;  /* 0xfffffffc00f08947 */ /* 0x004fea000383ffff */
[----:B------:R-:W-:Y:S05]  /*8770*/  BRA `(.L_x_133) ;  /* 0xffffffb800087947 */ /* 0x000fea000383ffff */
.L_x_74:
[----:B------:R-:W-:Y:S07]  /*8780*/  MOV R3, UR7 ;  /* 0x0000000700037c02 */ /* 0x000fee0008000f00 */
.L_x_134:
[----:B-1----:R1:W2:Y:S02]  /*8790*/  SYNCS.PHASECHK.TRANS64.TRYWAIT P0, [R3+URZ+0x48], R12 ;  /* 0x0000480c030075a7 */ /* 0x0022a400080011ff */
[----:B--2---:R-:W-:Y:S05]  /*87a0*/  @!P0 NANOSLEEP.SYNCS 0x989680 ;  /* 0x009896800000895d */ /* 0x004fea0003900000 */
[----:B------:R-:W2:Y:S02]  /*87b0*/  @!P0 SYNCS.PHASECHK.TRANS64 P0, [R3+URZ+0x48], R12 ;  /* 0x0000480c030085a7 */ /* 0x000ea400080010ff */
[----:B--2---:R-:W-:Y:S05]  /*87c0*/  @!P0 BRA `(.L_x_134) ;  /* 0xfffffffc00f08947 */ /* 0x004fea000383ffff */
[----:B------:R-:W-:Y:S05]  /*87d0*/  BRA `(.L_x_135) ;  /* 0xffffffb800887947 */ /* 0x000fea000383ffff */
.L_x_76:
[----:B------:R-:W-:-:S07]  /*87e0*/  MOV R0, UR7 ;  /* 0x0000000700007c02 */ /* 0x000fce0008000f00 */
.L_x_136:
[----:B-1----:R1:W3:Y:S02]  /*87f0*/  SYNCS.PHASECHK.TRANS64.TRYWAIT P0, [R0+URZ+0x40], R3 ;  /* 0x00004003000075a7 */ /* 0x0022e400080011ff */
[----:B---3--:R-:W-:Y:S05]  /*8800*/  @!P0 NANOSLEEP.SYNCS 0x989680 ;  /* 0x009896800000895d */ /* 0x008fea0003900000 */
[----:B------:R-:W3:Y:S02]  /*8810*/  @!P0 SYNCS.PHASECHK.TRANS64 P0, [R0+URZ+0x40], R3 ;  /* 0x00004003000085a7 */ /* 0x000ee400080010ff */
[----:B---3--:R-:W-:Y:S05]  /*8820*/  @!P0 BRA `(.L_x_136) ;  /* 0xfffffffc00f08947 */ /* 0x008fea000383ffff */
[----:B------:R-:W-:Y:S05]  /*8830*/  BRA `(.L_x_137) ;  /* 0xffffffb800f87947 */ /* 0x000fea000383ffff */
.L_x_78:
[----:B--2---:R2:W4:Y:S02]  /*8840*/  SYNCS.PHASECHK.TRANS64.TRYWAIT P0, [R0+URZ+0x60], R3 ;  /* 0x00006003000075a7 */ /* 0x00452400080011ff */
[----:B----4-:R-:W-:Y:S05]  /*8850*/  @!P0 NANOSLEEP.SYNCS 0x989680 ;  /* 0x009896800000895d */ /* 0x010fea0003900000 */
[----:B------:R-:W4:Y:S02]  /*8860*/  @!P0 SYNCS.PHASECHK.TRANS64 P0, [R0+URZ+0x60], R3 ;  /* 0x00006003000085a7 */ /* 0x000f2400080010ff */
[----:B----4-:R-:W-:Y:S05]  /*8870*/  @!P0 BRA `(.L_x_78) ;  /* 0xfffffffc00f08947 */ /* 0x010fea000383ffff */
[----:B------:R-:W-:Y:S05]  /*8880*/  BRA `(.L_x_138) ;  /* 0xffffffbc00c07947 */ /* 0x000fea000383ffff */
.L_x_89:
[----:B-1----:R1:W3:Y:S02]  /*8890*/  SYNCS.PHASECHK.TRANS64.TRYWAIT P1, [R3+URZ+0x30], R0 ;  /* 0x00003000030075a7 */ /* 0x0022e400080211ff */
[----:B---3--:R-:W-:Y:S05]  /*88a0*/  @!P1 NANOSLEEP.SYNCS 0x989680 ;  /* 0x009896800000995d */ /* 0x008fea0003900000 */
[----:B------:R-:W3:Y:S02]  /*88b0*/  @!P1 SYNCS.PHASECHK.TRANS64 P1, [R3+URZ+0x30], R0 ;  /* 0x00003000030095a7 */ /* 0x000ee400080210ff */
[----:B---3--:R-:W-:Y:S05]  /*88c0*/  @!P1 BRA `(.L_x_89) ;  /* 0xfffffffc00f09947 */ /* 0x008fea000383ffff */
[----:B------:R-:W-:Y:S05]  /*88d0*/  BRA `(.L_x_88) ;  /* 0xffffffc800e47947 */ /* 0x000fea000383ffff */
.L_x_91:
[----:B-1----:R1:W4:Y:S02]  /*88e0*/  SYNCS.PHASECHK.TRANS64.TRYWAIT P0, [R207+URZ+0x80], R2 ;  /* 0x00008002cf0075a7 */ /* 0x00232400080011ff */
[----:B----4-:R-:W-:Y:S05]  /*88f0*/  @!P0 NANOSLEEP.SYNCS 0x989680 ;  /* 0x009896800000895d */ /* 0x010fea0003900000 */
[----:B------:R-:W4:Y:S02]  /*8900*/  @!P0 SYNCS.PHASECHK.TRANS64 P0, [R207+URZ+0x80], R2 ;  /* 0x00008002cf0085a7 */ /* 0x000f2400080010ff */
[----:B----4-:R-:W-:Y:S05]  /*8910*/  @!P0 BRA `(.L_x_91) ;  /* 0xfffffffc00f08947 */ /* 0x010fea000383ffff */
[----:B------:R-:W-:Y:S05]  /*8920*/  BRA `(.L_x_90) ;  /* 0xffffffcc00407947 */ /* 0x000fea000383ffff */
.L_x_100:
[----:B--2---:R2:W3:Y:S02]  /*8930*/  SYNCS.PHASECHK.TRANS64.TRYWAIT P0, [R210+URZ+0x30], R3 ;  /* 0x00003003d20075a7 */ /* 0x0044e400080011ff */
[----:B---3--:R-:W-:Y:S05]  /*8940*/  @!P0 NANOSLEEP.SYNCS 0x989680 ;  /* 0x009896800000895d */ /* 0x008fea0003900000 */
[----:B------:R-:W3:Y:S02]  /*8950*/  @!P0 SYNCS.PHASECHK.TRANS64 P0, [R210+URZ+0x30], R3 ;  /* 0x00003003d20085a7 */ /* 0x000ee400080010ff */
[----:B---3--:R-:W-:Y:S05]  /*8960*/  @!P0 BRA `(.L_x_100) ;  /* 0xfffffffc00f08947 */ /* 0x008fea000383ffff */
[----:B------:R-:W-:Y:S05]  /*8970*/  BRA `(.L_x_99) ;  /* 0xffffffe0004c7947 */ /* 0x000fea000383ffff */
        .weak           $__internal_0_$__cuda_sm10x_tcgen05_guardrail_trap_col_being_dealloced_not_returned_by_alloc
        .type           $__internal_0_$__cuda_sm10x_tcgen05_guardrail_trap_col_being_dealloced_not_returned_by_alloc,@function
        .size           $__internal_0_$__cuda_sm10x_tcgen05_guardrail_trap_col_being_dealloced_not_returned_by_alloc,($__internal_1_$__cuda_sm10x_tcgen05_guardrail_trap_phase_invalid_during_alloc - $__internal_0_$__cuda_sm10x_tcgen05_guardrail_trap_col_being_dealloced_not_returned_by_alloc)
$__internal_0_$__cuda_sm10x_tcgen05_guardrail_trap_col_being_dealloced_not_returned_by_alloc:
[----:B------:R-:W-:Y:S05]  /*8980*/  BPT.TRAP 0x1 ;  /* 0x000000040000795c */ /* 0x000fea0000300000 */
[----:B------:R-:W-:-:S04]  /*8990*/  HFMA2 R3, -RZ, RZ, 0, 0 ;  /* 0x00000000ff037431 */ /* 0x000fc800000001ff */
[----:B------:R-:W-:Y:S05]  /*89a0*/  RET.REL.NODEC R2 `(_ZN7cutlass13device_kernelINS_4gemm6kernel13GemmUniversalIN4cute5tupleIJiiiiEEENS1_10collective13CollectiveMmaINS1_35MainloopSm100TmaUmmaWarpSpecializedILi3ELi2ELi4ENS5_IJNS4_1CILi1EEESB_SB_EEEEENS5_IJNSA_ILi128EEESE_NSA_ILi64EEEEEENS_12float_e4m3_tENS5_IJlSB_lEEESH_SI_NS4_8TiledMMAINS4_8MMA_AtomIJNS4_10MMA_TraitsINS4_19SM100_MMA_F8F6F4_SSEJSH_SH_fSE_SE_NS4_17integral_constantINS4_4UMMA5MajorELSP_0EEESQ_NSN_INSO_7ScaleInELSR_0EEESS_EEEEEENS4_6LayoutISC_NS5_IJNSA_ILi0EEESW_SW_EEEEENS5_IJNS4_10UnderscoreESZ_SZ_EEEEENS4_13SM90_TMA_LOADENS4_14ComposedLayoutINS4_7SwizzleILi2ELi4ELi3EEENS4_18smem_ptr_flag_bitsILi8EEENSV_INS5_IJNSA_ILi8EEESF_EEENS5_IJSF_SB_EEEEEEEvNS4_8identityES12_S1C_vS1D_EENS_8epilogue10collective18CollectiveEpilogueINS1F_23Sm100TmaWarpSpecializedILi2ELi2ELi64ELb0ELb0EEEJSG_NS5_IJNSV_ISE_SB_EENSV_ISF_SB_EEEEESH_SI_SH_SI_NS1F_6fusion15FusionCallbacksIS1J_NS1N_17LinearCombinationISH_fSH_fLNS_15FloatRoundStyleE2EEESG_S1M_JEEENS4_5SM1004TMEM4LOAD26SM100_TMEM_LOAD_32dp32b64xES12_S1C_NS4_39AutoVectorizingCopyWithAssumedAlignmentILi128EEENS4_14SM90_TMA_STOREES1C_S1Y_S1Y_EEEvvEEEEvNT_6ParamsE) ;  /* 0xffffff7402947950 */ /* 0x000fea0003c3ffff */
        .weak           $__internal_1_$__cuda_sm10x_tcgen05_guardrail_trap_phase_invalid_during_alloc
        .type           $__internal_1_$__cuda_sm10x_tcgen05_guardrail_trap_phase_invalid_during_alloc,@function
        .size           $__internal_1_$__cuda_sm10x_tcgen05_guardrail_trap_phase_invalid_during_alloc,($__internal_2_$__cuda_sm10x_tcgen05_guardrail_trap_unallocated_columns_being_dealloced - $__internal_1_$__cuda_sm10x_tcgen05_guardrail_trap_phase_invalid_during_alloc)
$__internal_1_$__cuda_sm10x_tcgen05_guardrail_trap_phase_invalid_during_alloc:
[----:B------:R-:W-:Y:S05]  /*89b0*/  BPT.TRAP 0x1 ;  /* 0x000000040000795c */ /* 0x000fea0000300000 */
[----:B------:R-:W-:-:S04]  /*89c0*/  MOV R3, 0x0 ;  /* 0x0000000000037802 */ /* 0x000fc80000000f00 */
[----:B------:R-:W-:Y:S05]  /*89d0*/  RET.REL.NODEC R2 `(_ZN7cutlass13device_kernelINS_4gemm6kernel13GemmUniversalIN4cute5tupleIJiiiiEEENS1_10collective13CollectiveMmaINS1_35MainloopSm100TmaUmmaWarpSpecializedILi3ELi2ELi4ENS5_IJNS4_1CILi1EEESB_SB_EEEEENS5_IJNSA_ILi128EEESE_NSA_ILi64EEEEEENS_12float_e4m3_tENS5_IJlSB_lEEESH_SI_NS4_8TiledMMAINS4_8MMA_AtomIJNS4_10MMA_TraitsINS4_19SM100_MMA_F8F6F4_SSEJSH_SH_fSE_SE_NS4_17integral_constantINS4_4UMMA5MajorELSP_0EEESQ_NSN_INSO_7ScaleInELSR_0EEESS_EEEEEENS4_6LayoutISC_NS5_IJNSA_ILi0EEESW_SW_EEEEENS5_IJNS4_10UnderscoreESZ_SZ_EEEEENS4_13SM90_TMA_LOADENS4_14ComposedLayoutINS4_7SwizzleILi2ELi4ELi3EEENS4_18smem_ptr_flag_bitsILi8EEENSV_INS5_IJNSA_ILi8EEESF_EEENS5_IJSF_SB_EEEEEEEvNS4_8identityES12_S1C_vS1D_EENS_8epilogue10collective18CollectiveEpilogueINS1F_23Sm100TmaWarpSpecializedILi2ELi2ELi64ELb0ELb0EEEJSG_NS5_IJNSV_ISE_SB_EENSV_ISF_SB_EEEEESH_SI_SH_SI_NS1F_6fusion15FusionCallbacksIS1J_NS1N_17LinearCombinationISH_fSH_fLNS_15FloatRoundStyleE2EEESG_S1M_JEEENS4_5SM1004TMEM4LOAD26SM100_TMEM_LOAD_32dp32b64xES12_S1C_NS4_39AutoVectorizingCopyWithAssumedAlignmentILi128EEENS4_14SM90_TMA_STOREES1C_S1Y_S1Y_EEEvvEEEEvNT_6ParamsE) ;  /* 0xffffff7402887950 */ /* 0x000fea0003c3ffff */
        .weak           $__internal_2_$__cuda_sm10x_tcgen05_guardrail_trap_unallocated_columns_being_dealloced
        .type           $__internal_2_$__cuda_sm10x_tcgen05_guardrail_trap_unallocated_columns_being_dealloced,@function
        .size           $__internal_2_$__cuda_sm10x_tcgen05_guardrail_trap_unallocated_columns_being_dealloced,(.L_x_140 - $__internal_2_$__cuda_sm10x_tcgen05_guardrail_trap_unallocated_columns_being_dealloced)
$__internal_2_$__cuda_sm10x_tcgen05_guardrail_trap_unallocated_columns_being_dealloced:
[----:B------:R-:W-:Y:S05]  /*89e0*/  BPT.TRAP 0x1 ;  /* 0x000000040000795c */ /* 0x000fea0000300000 */
[----:B------:R-:W-:-:S04]  /*89f0*/  HFMA2 R3, -RZ, RZ, 0, 0 ;  /* 0x00000000ff037431 */ /* 0x000fc800000001ff */
[----:B------:R-:W-:Y:S05]  /*8a00*/  RET.REL.NODEC R2 `(_ZN7cutlass13device_kernelINS_4gemm6kernel13GemmUniversalIN4cute5tupleIJiiiiEEENS1_10collective13CollectiveMmaINS1_35MainloopSm100TmaUmmaWarpSpecializedILi3ELi2ELi4ENS5_IJNS4_1CILi1EEESB_SB_EEEEENS5_IJNSA_ILi128EEESE_NSA_ILi64EEEEEENS_12float_e4m3_tENS5_IJlSB_lEEESH_SI_NS4_8TiledMMAINS4_8MMA_AtomIJNS4_10MMA_TraitsINS4_19SM100_MMA_F8F6F4_SSEJSH_SH_fSE_SE_NS4_17integral_constantINS4_4UMMA5MajorELSP_0EEESQ_NSN_INSO_7ScaleInELSR_0EEESS_EEEEEENS4_6LayoutISC_NS5_IJNSA_ILi0EEESW_SW_EEEEENS5_IJNS4_10UnderscoreESZ_SZ_EEEEENS4_13SM90_TMA_LOADENS4_14ComposedLayoutINS4_7SwizzleILi2ELi4ELi3EEENS4_18smem_ptr_flag_bitsILi8EEENSV_INS5_IJNSA_ILi8EEESF_EEENS5_IJSF_SB_EEEEEEEvNS4_8identityES12_S1C_vS1D_EENS_8epilogue10collective18CollectiveEpilogueINS1F_23Sm100TmaWarpSpecializedILi2ELi2ELi64ELb0ELb0EEEJSG_NS5_IJNSV_ISE_SB_EENSV_ISF_SB_EEEEESH_SI_SH_SI_NS1F_6fusion15FusionCallbacksIS1J_NS1N_17LinearCombinationISH_fSH_fLNS_15FloatRoundStyleE2EEESG_S1M_JEEENS4_5SM1004TMEM4LOAD26SM100_TMEM_LOAD_32dp32b64xES12_S1C_NS4_39AutoVectorizingCopyWithAssumedAlignmentILi128EEENS4_14SM90_TMA_STOREES1C_S1Y_S1Y_EEEvvEEEEvNT_6ParamsE) ;  /* 0xffffff74027c7950 */ /* 0x000fea0003c3ffff */
.L_x_139:
[----:B------:R-:W-:-:S00]  /*8a10*/  BRA `(.L_x_139) ;  /* 0xfffffffc00fc7947 */ /* 0x000fc0000383ffff */
[----:B------:R-:W-:-:S00]  /*8a20*/  NOP ;  /* 0x0000000000007918 */ /* 0x000fc00000000000 */
        /* <DEDUP_REMOVED lines=13> */
.L_x_140:


//--------------------- .nv.global.init           --------------------------
	.section	.nv.global.init,"aw",@progbits
.nv.global.init:
	.type		$str$27,@object
	.size		$str$27,($str$28 - $str$27)
$str$27:
        /*0000*/ 	.byte	0x28, 0x61, 0x64, 0x64, 0x72, 0x65, 0x73, 0x73, 0x20, 0x26, 0x20, 0x6d, 0x61, 0x73, 0x6b, 0x29
        /*0010*/ 	.byte	0x20, 0x3d, 0x3d, 0x20, 0x30, 0x00
	.type		$str$28,@object
	.size		$str$28,($str$26 - $str$28)
$str$28:
        /*0016*/ 	.byte	0x2f, 0x74, 0x6d, 0x70, 0x2f, 0x63, 0x75, 0x74, 0x6c, 0x61, 0x73, 0x73, 0x5f, 0x73, 0x77, 0x65
        /*0026*/ 	.byte	0x65, 0x70, 0x5f, 0x73, 0x72, 0x63, 0x2f, 0x69, 0x6e, 0x63, 0x6c, 0x75, 0x64, 0x65, 0x2f, 0x63
        /*0036*/ 	.byte	0x75, 0x74, 0x65, 0x2f, 0x70, 0x6f, 0x69, 0x6e, 0x74, 0x65, 0x72, 0x5f, 0x66, 0x6c, 0x61, 0x67
        /*0046*/ 	.byte	0x67, 0x65, 0x64, 0x2e, 0x68, 0x70, 0x70, 0x00
	.type		$str$26,@object
	.size		$str$26,($str$25 - $str$26)
$str$26:
        /*004e*/ 	.byte	0x2f, 0x74, 0x6d, 0x70, 0x2f, 0x63, 0x75, 0x74, 0x6c, 0x61, 0x73, 0x73, 0x5f, 0x73, 0x77, 0x65
        /*005e*/ 	.byte	0x65, 0x70, 0x5f, 0x73, 0x72, 0x63, 0x2f, 0x69, 0x6e, 0x63, 0x6c, 0x75, 0x64, 0x65, 0x2f, 0x63
        /*006e*/ 	.byte	0x75, 0x74, 0x65, 0x2f, 0x61, 0x74, 0x6f, 0x6d, 0x2f, 0x63, 0x6f, 0x70, 0x79, 0x5f, 0x74, 0x72
        /*007e*/ 	.byte	0x61, 0x69, 0x74, 0x73, 0x5f, 0x73, 0x6d, 0x31, 0x30, 0x30, 0x2e, 0x68, 0x70, 0x70, 0x00
	.type		$str$25,@object
	.size		$str$25,(__unnamed_1 - $str$25)
$str$25:
        /*008d*/ 	.byte	0x28, 0x28, 0x75, 0x69, 0x6e, 0x74, 0x33, 0x32, 0x5f, 0x74, 0x28, 0x74, 0x68, 0x72, 0x65, 0x61
        /*009d*/ 	.byte	0x64, 0x49, 0x64, 0x78, 0x2e, 0x78, 0x29, 0x20, 0x2f, 0x20, 0x33, 0x32, 0x29, 0x20, 0x25, 0x20
        /*00ad*/ 	.byte	0x34, 0x29, 0x20, 0x3d, 0x3d, 0x20, 0x28, 0x28, 0x28, 0x74, 0x6d, 0x65, 0x6d, 0x5f, 0x61, 0x64
        /*00bd*/ 	.byte	0x64, 0x72, 0x20, 0x3e, 0x3e, 0x20, 0x31, 0x36, 0x29, 0x20, 0x2f, 0x20, 0x33, 0x32, 0x29, 0x20
        /*00cd*/ 	.byte	0x25, 0x20, 0x34, 0x29, 0x00
	.type		__unnamed_1,@object
	.size		__unnamed_1,(__unnamed_2 - __unnamed_1)
__unnamed_1:
        /*00d2*/ 	.byte	0x61, 0x75, 0x74, 0x6f, 0x20, 0x63, 0x75, 0x74, 0x65, 0x3a, 0x3a, 0x61, 0x73, 0x5f, 0x70, 0x6f
        /* <DEDUP_REMOVED lines=24> */
        /*0262*/ 	.byte	0x43, 0x3c, 0x38, 0x31, 0x39, 0x32, 0x3e, 0x3e, 0x3e, 0x3e, 0x5d, 0x00
	.type		__unnamed_2,@object
	.size		__unnamed_2,(.L_2 - __unnamed_2)
__unnamed_2:
        /* <DEDUP_REMOVED lines=42> */
        /*050e*/ 	.byte	0x3e, 0x3e, 0x3e, 0x3e, 0x5d, 0x00
.L_2:


//--------------------- .nv.shared._ZN7cutlass13device_kernelINS_4gemm6kernel13GemmUniversalIN4cute5tupleIJiiiiEEENS1_10collective13CollectiveMmaINS1_35MainloopSm100TmaUmmaWarpSpecializedILi3ELi2ELi4ENS5_IJNS4_1CILi1EEESB_SB_EEEEENS5_IJNSA_ILi128EEESE_NSA_ILi64EEEEEENS_12float_e4m3_tENS5_IJlSB_lEEESH_SI_NS4_8TiledMMAINS4_8MMA_AtomIJNS4_10MMA_TraitsINS4_19SM100_MMA_F8F6F4_SSEJSH_SH_fSE_SE_NS4_17integral_constantINS4_4UMMA5MajorELSP_0EEESQ_NSN_INSO_7ScaleInELSR_0EEESS_EEEEEENS4_6LayoutISC_NS5_IJNSA_ILi0EEESW_SW_EEEEENS5_IJNS4_10UnderscoreESZ_SZ_EEEEENS4_13SM90_TMA_LOADENS4_14ComposedLayoutINS4_7SwizzleILi2ELi4ELi3EEENS4_18smem_ptr_flag_bitsILi8EEENSV_INS5_IJNSA_ILi8EEESF_EEENS5_IJSF_SB_EEEEEEEvNS4_8identityES12_S1C_vS1D_EENS_8epilogue10collective18CollectiveEpilogueINS1F_23Sm100TmaWarpSpecializedILi2ELi2ELi64ELb0ELb0EEEJSG_NS5_IJNSV_ISE_SB_EENSV_ISF_SB_EEEEESH_SI_SH_SI_NS1F_6fusion15FusionCallbacksIS1J_NS1N_17LinearCombinationISH_fSH_fLNS_15FloatRoundStyleE2EEESG_S1M_JEEENS4_5SM1004TMEM4LOAD26SM100_TMEM_LOAD_32dp32b64xES12_S1C_NS4_39AutoVectorizingCopyWithAssumedAlignmentILi128EEENS4_14SM90_TMA_STOREES1C_S1Y_S1Y_EEEvvEEEEvNT_6ParamsE --------------------------
	.section	.nv.shared._ZN7cutlass13device_kernelINS_4gemm6kernel13GemmUniversalIN4cute5tupleIJiiiiEEENS1_10collective13CollectiveMmaINS1_35MainloopSm100TmaUmmaWarpSpecializedILi3ELi2ELi4ENS5_IJNS4_1CILi1EEESB_SB_EEEEENS5_IJNSA_ILi128EEESE_NSA_ILi64EEEEEENS_12float_e4m3_tENS5_IJlSB_lEEESH_SI_NS4_8TiledMMAINS4_8MMA_AtomIJNS4_10MMA_TraitsINS4_19SM100_MMA_F8F6F4_SSEJSH_SH_fSE_SE_NS4_17integral_constantINS4_4UMMA5MajorELSP_0EEESQ_NSN_INSO_7ScaleInELSR_0EEESS_EEEEEENS4_6LayoutISC_NS5_IJNSA_ILi0EEESW_SW_EEEEENS5_IJNS4_10UnderscoreESZ_SZ_EEEEENS4_13SM90_TMA_LOADENS4_14ComposedLayoutINS4_7SwizzleILi2ELi4ELi3EEENS4_18smem_ptr_flag_bitsILi8EEENSV_INS5_IJNSA_ILi8EEESF_EEENS5_IJSF_SB_EEEEEEEvNS4_8identityES12_S1C_vS1D_EENS_8epilogue10collective18CollectiveEpilogueINS1F_23Sm100TmaWarpSpecializedILi2ELi2ELi64ELb0ELb0EEEJSG_NS5_IJNSV_ISE_SB_EENSV_ISF_SB_EEEEESH_SI_SH_SI_NS1F_6fusion15FusionCallbacksIS1J_NS1N_17LinearCombinationISH_fSH_fLNS_15FloatRoundStyleE2EEESG_S1M_JEEENS4_5SM1004TMEM4LOAD26SM100_TMEM_LOAD_32dp32b64xES12_S1C_NS4_39AutoVectorizingCopyWithAssumedAlignmentILi128EEENS4_14SM90_TMA_STOREES1C_S1Y_S1Y_EEEvvEEEEvNT_6ParamsE,"aw",@nobits
	.sectionflags	@""
	.align	16
	.zero		1024


//--------------------- .nv.shared.reserved.0     --------------------------
	.section	.nv.shared.reserved.0,"aw",@nobits
	.weak		__nv_reservedSMEM_offset_0_alias
	.size		__nv_reservedSMEM_offset_0_alias, 0, 64
	.other		__nv_reservedSMEM_offset_0_alias,@"STO_CUDA_RESERVED_SHARED STV_DEFAULT"
__nv_reservedSMEM_offset_0_alias:
	.zero		0
.nv.shared.reserved.0:
	.zero		64
	.weak		__nv_reservedSMEM_tcgen05_partition
	.type		__nv_reservedSMEM_tcgen05_partition,@object
	.size		__nv_reservedSMEM_tcgen05_partition,(.L_0 - __nv_reservedSMEM_tcgen05_partition)
__nv_reservedSMEM_tcgen05_partition:
	.zero		32
.L_0:


//--------------------- .nv.global                --------------------------
	.section	.nv.global,"aw",@nobits
.nv.global:
	.type		_ZN40_INTERNAL_e4ac82f7_4_k_cu_95695dd1_345924cute1_E,@object
	.size		_ZN40_INTERNAL_e4ac82f7_4_k_cu_95695dd1_345924cute1_E,(_ZN40_INTERNAL_e4ac82f7_4_k_cu_95695dd1_345924cuda3std3__45__cpo6cbeginE - _ZN40_INTERNAL_e4ac82f7_4_k_cu_95695dd1_345924cute1_E)
_ZN40_INTERNAL_e4ac82f7_4_k_cu_95695dd1_345924cute1_E:
	.zero		1
	.type		_ZN40_INTERNAL_e4ac82f7_4_k_cu_95695dd1_345924cuda3std3__45__cpo6cbeginE,@object
	.size		_ZN40_INTERNAL_e4ac82f7_4_k_cu_95695dd1_345924cuda3std3__45__cpo6cbeginE,(_ZN40_INTERNAL_e4ac82f7_4_k_cu_95695dd1_345924cuda3std3__48in_placeE - _ZN40_INTERNAL_e4ac82f7_4_k_cu_95695dd1_345924cuda3std3__45__cpo6cbeginE)
_ZN40_INTERNAL_e4ac82f7_4_k_cu_95695dd1_345924cuda3std3__45__cpo6cbeginE:
	.zero		1
	.type		_ZN40_INTERNAL_e4ac82f7_4_k_cu_95695dd1_345924cuda3std3__48in_placeE,@object
	.size		_ZN40_INTERNAL_e4ac82f7_4_k_cu_95695dd1_345924cuda3std3__48in_placeE,(_ZN40_INTERNAL_e4ac82f7_4_k_cu_95695dd1_345924cuda3std6ranges3__45__cpo9iter_moveE - _ZN40_INTERNAL_e4ac82f7_4_k_cu_95695dd1_345924cuda3std3__48in_placeE)
_ZN40_INTERNAL_e4ac82f7_4_k_cu_95695dd1_345924cuda3std3__48in_placeE:
	.zero		1
	.type		_ZN40_INTERNAL_e4ac82f7_4_k_cu_95695dd1_345924cuda3std6ranges3__45__cpo9iter_moveE,@object
	.size		_ZN40_INTERNAL_e4ac82f7_4_k_cu_95695dd1_345924cuda3std6ranges3__45__cpo9iter_moveE,(_ZN40_INTERNAL_e4ac82f7_4_k_cu_95695dd1_345924cuda3std3__45__cpo5beginE - _ZN40_INTERNAL_e4ac82f7_4_k_cu_95695dd1_345924cuda3std6ranges3__45__cpo9iter_moveE)
_ZN40_INTERNAL_e4ac82f7_4_k_cu_95695dd1_345924cuda3std6ranges3__45__cpo9iter_moveE:
	.zero		1
	.type		_ZN40_INTERNAL_e4ac82f7_4_k_cu_95695dd1_345924cuda3std3__45__cpo5beginE,@object
	.size		_ZN40_INTERNAL_e4ac82f7_4_k_cu_95695dd1_345924cuda3std3__45__cpo5beginE,(_ZN40_INTERNAL_e4ac82f7_4_k_cu_95695dd1_345924cuda3std3__442_GLOBAL__N__e4ac82f7_4_k_cu_95695dd1_345926ignoreE - _ZN40_INTERNAL_e4ac82f7_4_k_cu_95695dd1_345924cuda3std3__45__cpo5beginE)
_ZN40_INTERNAL_e4ac82f7_4_k_cu_95695dd1_345924cuda3std3__45__cpo5beginE:
	.zero		1
	.type		_ZN40_INTERNAL_e4ac82f7_4_k_cu_95695dd1_345924cuda3std3__442_GLOBAL__N__e4ac82f7_4_k_cu_95695dd1_345926ignoreE,@object
	.size		_ZN40_INTERNAL_e4ac82f7_4_k_cu_95695dd1_345924cuda3std3__442_GLOBAL__N__e4ac82f7_4_k_cu_95695dd1_345926ignoreE,(_ZN40_INTERNAL_e4ac82f7_4_k_cu_95695dd1_345924cute7productE - _ZN40_INTERNAL_e4ac82f7_4_k_cu_95695dd1_345924cuda3std3__442_GLOBAL__N__e4ac82f7_4_k_cu_95695dd1_345926ignoreE)
_ZN40_INTERNAL_e4ac82f7_4_k_cu_95695dd1_345924cuda3std3__442_GLOBAL__N__e4ac82f7_4_k_cu_95695dd1_345926ignoreE:
	.zero		1
	.type		_ZN40_INTERNAL_e4ac82f7_4_k_cu_95695dd1_345924cute7productE,@object
	.size		_ZN40_INTERNAL_e4ac82f7_4_k_cu_95695dd1_345924cute7productE,(_ZN40_INTERNAL_e4ac82f7_4_k_cu_95695dd1_345924cuda3std3__45__cpo3endE - _ZN40_INTERNAL_e4ac82f7_4_k_cu_95695dd1_345924cute7productE)
_ZN40_INTERNAL_e4ac82f7_4_k_cu_95695dd1_345924cute7productE:
	.zero		1
	.type		_ZN40_INTERNAL_e4ac82f7_4_k_cu_95695dd1_345924cuda3std3__45__cpo3endE,@object
	.size		_ZN40_INTERNAL_e4ac82f7_4_k_cu_95695dd1_345924cuda3std3__45__cpo3endE,(_ZN40_INTERNAL_e4ac82f7_4_k_cu_95695dd1_345924cuda3std3__419piecewise_constructE - _ZN40_INTERNAL_e4ac82f7_4_k_cu_95695dd1_345924cuda3std3__45__cpo3endE)
_ZN40_INTERNAL_e4ac82f7_4_k_cu_95695dd1_345924cuda3std3__45__cpo3endE:
	.zero		1
	.type		_ZN40_INTERNAL_e4ac82f7_4_k_cu_95695dd1_345924cuda3std3__419piecewise_constructE,@object
	.size		_ZN40_INTERNAL_e4ac82f7_4_k_cu_95695dd1_345924cuda3std3__419piecewise_constructE,(_ZN40_INTERNAL_e4ac82f7_4_k_cu_95695dd1_345924cuda3std3__45__cpo4cendE - _ZN40_INTERNAL_e4ac82f7_4_k_cu_95695dd1_345924cuda3std3__419piecewise_constructE)
_ZN40_INTERNAL_e4ac82f7_4_k_cu_95695dd1_345924cuda3std3__419piecewise_constructE:
	.zero		1
	.type		_ZN40_INTERNAL_e4ac82f7_4_k_cu_95695dd1_345924cuda3std3__45__cpo4cendE,@object
	.size		_ZN40_INTERNAL_e4ac82f7_4_k_cu_95695dd1_345924cuda3std3__45__cpo4cendE,(_ZN40_INTERNAL_e4ac82f7_4_k_cu_95695dd1_345924cuda3std6ranges3__45__cpo4swapE - _ZN40_INTERNAL_e4ac82f7_4_k_cu_95695dd1_345924cuda3std3__45__cpo4cendE)
_ZN40_INTERNAL_e4ac82f7_4_k_cu_95695dd1_345924cuda3std3__45__cpo4cendE:
	.zero		1
	.type		_ZN40_INTERNAL_e4ac82f7_4_k_cu_95695dd1_345924cuda3std6ranges3__45__cpo4swapE,@object
	.size		_ZN40_INTERNAL_e4ac82f7_4_k_cu_95695dd1_345924cuda3std6ranges3__45__cpo4swapE,(.L_10 - _ZN40_INTERNAL_e4ac82f7_4_k_cu_95695dd1_345924cuda3std6ranges3__45__cpo4swapE)
_ZN40_INTERNAL_e4ac82f7_4_k_cu_95695dd1_345924cuda3std6ranges3__45__cpo4swapE:
	.zero		1
.L_10:


//--------------------- .nv.constant0._ZN7cutlass13device_kernelINS_4gemm6kernel13GemmUniversalIN4cute5tupleIJiiiiEEENS1_10collective13CollectiveMmaINS1_35MainloopSm100TmaUmmaWarpSpecializedILi3ELi2ELi4ENS5_IJNS4_1CILi1EEESB_SB_EEEEENS5_IJNSA_ILi128EEESE_NSA_ILi64EEEEEENS_12float_e4m3_tENS5_IJlSB_lEEESH_SI_NS4_8TiledMMAINS4_8MMA_AtomIJNS4_10MMA_TraitsINS4_19SM100_MMA_F8F6F4_SSEJSH_SH_fSE_SE_NS4_17integral_constantINS4_4UMMA5MajorELSP_0EEESQ_NSN_INSO_7ScaleInELSR_0EEESS_EEEEEENS4_6LayoutISC_NS5_IJNSA_ILi0EEESW_SW_EEEEENS5_IJNS4_10UnderscoreESZ_SZ_EEEEENS4_13SM90_TMA_LOADENS4_14ComposedLayoutINS4_7SwizzleILi2ELi4ELi3EEENS4_18smem_ptr_flag_bitsILi8EEENSV_INS5_IJNSA_ILi8EEESF_EEENS5_IJSF_SB_EEEEEEEvNS4_8identityES12_S1C_vS1D_EENS_8epilogue10collective18CollectiveEpilogueINS1F_23Sm100TmaWarpSpecializedILi2ELi2ELi64ELb0ELb0EEEJSG_NS5_IJNSV_ISE_SB_EENSV_ISF_SB_EEEEESH_SI_SH_SI_NS1F_6fusion15FusionCallbacksIS1J_NS1N_17LinearCombinationISH_fSH_fLNS_15FloatRoundStyleE2EEESG_S1M_JEEENS4_5SM1004TMEM4LOAD26SM100_TMEM_LOAD_32dp32b64xES12_S1C_NS4_39AutoVectorizingCopyWithAssumedAlignmentILi128EEENS4_14SM90_TMA_STOREES1C_S1Y_S1Y_EEEvvEEEEvNT_6ParamsE --------------------------
	.section	.nv.constant0._ZN7cutlass13device_kernelINS_4gemm6kernel13GemmUniversalIN4cute5tupleIJiiiiEEENS1_10collective13CollectiveMmaINS1_35MainloopSm100TmaUmmaWarpSpecializedILi3ELi2ELi4ENS5_IJNS4_1CILi1EEESB_SB_EEEEENS5_IJNSA_ILi128EEESE_NSA_ILi64EEEEEENS_12float_e4m3_tENS5_IJlSB_lEEESH_SI_NS4_8TiledMMAINS4_8MMA_AtomIJNS4_10MMA_TraitsINS4_19SM100_MMA_F8F6F4_SSEJSH_SH_fSE_SE_NS4_17integral_constantINS4_4UMMA5MajorELSP_0EEESQ_NSN_INSO_7ScaleInELSR_0EEESS_EEEEEENS4_6LayoutISC_NS5_IJNSA_ILi0EEESW_SW_EEEEENS5_IJNS4_10UnderscoreESZ_SZ_EEEEENS4_13SM90_TMA_LOADENS4_14ComposedLayoutINS4_7SwizzleILi2ELi4ELi3EEENS4_18smem_ptr_flag_bitsILi8EEENSV_INS5_IJNSA_ILi8EEESF_EEENS5_IJSF_SB_EEEEEEEvNS4_8identityES12_S1C_vS1D_EENS_8epilogue10collective18CollectiveEpilogueINS1F_23Sm100TmaWarpSpecializedILi2ELi2ELi64ELb0ELb0EEEJSG_NS5_IJNSV_ISE_SB_EENSV_ISF_SB_EEEEESH_SI_SH_SI_NS1F_6fusion15FusionCallbacksIS1J_NS1N_17LinearCombinationISH_fSH_fLNS_15FloatRoundStyleE2EEESG_S1M_JEEENS4_5SM1004TMEM4LOAD26SM100_TMEM_LOAD_32dp32b64xES12_S1C_NS4_39AutoVectorizingCopyWithAssumedAlignmentILi128EEENS4_14SM90_TMA_STOREES1C_S1Y_S1Y_EEEvvEEEEvNT_6ParamsE,"a",@progbits
	.sectionflags	@""
	.align	4
.nv.constant0._ZN7cutlass13device_kernelINS_4gemm6kernel13GemmUniversalIN4cute5tupleIJiiiiEEENS1_10collective13CollectiveMmaINS1_35MainloopSm100TmaUmmaWarpSpecializedILi3ELi2ELi4ENS5_IJNS4_1CILi1EEESB_SB_EEEEENS5_IJNSA_ILi128EEESE_NSA_ILi64EEEEEENS_12float_e4m3_tENS5_IJlSB_lEEESH_SI_NS4_8TiledMMAINS4_8MMA_AtomIJNS4_10MMA_TraitsINS4_19SM100_MMA_F8F6F4_SSEJSH_SH_fSE_SE_NS4_17integral_constantINS4_4UMMA5MajorELSP_0EEESQ_NSN_INSO_7ScaleInELSR_0EEESS_EEEEEENS4_6LayoutISC_NS5_IJNSA_ILi0EEESW_SW_EEEEENS5_IJNS4_10UnderscoreESZ_SZ_EEEEENS4_13SM90_TMA_LOADENS4_14ComposedLayoutINS4_7SwizzleILi2ELi4ELi3EEENS4_18smem_ptr_flag_bitsILi8EEENSV_INS5_IJNSA_ILi8EEESF_EEENS5_IJSF_SB_EEEEEEEvNS4_8identityES12_S1C_vS1D_EENS_8epilogue10collective18CollectiveEpilogueINS1F_23Sm100TmaWarpSpecializedILi2ELi2ELi64ELb0ELb0EEEJSG_NS5_IJNSV_ISE_SB_EENSV_ISF_SB_EEEEESH_SI_SH_SI_NS1F_6fusion15FusionCallbacksIS1J_NS1N_17LinearCombinationISH_fSH_fLNS_15FloatRoundStyleE2EEESG_S1M_JEEENS4_5SM1004TMEM4LOAD26SM100_TMEM_LOAD_32dp32b64xES12_S1C_NS4_39AutoVectorizingCopyWithAssumedAlignmentILi128EEENS4_14SM90_TMA_STOREES1C_S1Y_S1Y_EEEvvEEEEvNT_6ParamsE:
	.zero		2944


//--------------------- SYMBOLS --------------------------

	.type		.nv.reservedSmem.offset0,@object
	.size		.nv.reservedSmem.offset0,0x4
	.type		.nv.reservedSmem.cap,@object
	.size		.nv.reservedSmem.cap,0x4
	.type		__assertfail,@function
